//
// Generated by NVIDIA NVVM Compiler
//
// Compiler Build ID: CL-36424714
// Cuda compilation tools, release 13.0, V13.0.88
// Based on NVVM 20.0.0
//

.version 9.0
.target sm_100
.address_size 64

	// .globl	_Z21cuda_heun_llg_kernelAPdPfS_S0_S0_S0_fffid

.visible .entry _Z21cuda_heun_llg_kernelAPdPfS_S0_S0_S0_fffid(
	.param .u64 .ptr .align 1 _Z21cuda_heun_llg_kernelAPdPfS_S0_S0_S0_fffid_param_0,
	.param .u64 .ptr .align 1 _Z21cuda_heun_llg_kernelAPdPfS_S0_S0_S0_fffid_param_1,
	.param .u64 .ptr .align 1 _Z21cuda_heun_llg_kernelAPdPfS_S0_S0_S0_fffid_param_2,
	.param .u64 .ptr .align 1 _Z21cuda_heun_llg_kernelAPdPfS_S0_S0_S0_fffid_param_3,
	.param .u64 .ptr .align 1 _Z21cuda_heun_llg_kernelAPdPfS_S0_S0_S0_fffid_param_4,
	.param .u64 .ptr .align 1 _Z21cuda_heun_llg_kernelAPdPfS_S0_S0_S0_fffid_param_5,
	.param .f32 _Z21cuda_heun_llg_kernelAPdPfS_S0_S0_S0_fffid_param_6,
	.param .f32 _Z21cuda_heun_llg_kernelAPdPfS_S0_S0_S0_fffid_param_7,
	.param .f32 _Z21cuda_heun_llg_kernelAPdPfS_S0_S0_S0_fffid_param_8,
	.param .u32 _Z21cuda_heun_llg_kernelAPdPfS_S0_S0_S0_fffid_param_9,
	.param .f64 _Z21cuda_heun_llg_kernelAPdPfS_S0_S0_S0_fffid_param_10
)
{
	.reg .pred 	%p<2>;
	.reg .b32 	%r<8>;
	.reg .b32 	%f<26>;
	.reg .b64 	%rd<24>;
	.reg .b64 	%fd<48>;

	ld.param.u64 	%rd2, [_Z21cuda_heun_llg_kernelAPdPfS_S0_S0_S0_fffid_param_1];
	ld.param.u64 	%rd4, [_Z21cuda_heun_llg_kernelAPdPfS_S0_S0_S0_fffid_param_3];
	ld.param.u64 	%rd5, [_Z21cuda_heun_llg_kernelAPdPfS_S0_S0_S0_fffid_param_4];
	ld.param.u64 	%rd6, [_Z21cuda_heun_llg_kernelAPdPfS_S0_S0_S0_fffid_param_5];
	ld.param.f32 	%f1, [_Z21cuda_heun_llg_kernelAPdPfS_S0_S0_S0_fffid_param_6];
	ld.param.f32 	%f2, [_Z21cuda_heun_llg_kernelAPdPfS_S0_S0_S0_fffid_param_7];
	ld.param.f32 	%f3, [_Z21cuda_heun_llg_kernelAPdPfS_S0_S0_S0_fffid_param_8];
	ld.param.u32 	%r2, [_Z21cuda_heun_llg_kernelAPdPfS_S0_S0_S0_fffid_param_9];
	ld.param.f64 	%fd1, [_Z21cuda_heun_llg_kernelAPdPfS_S0_S0_S0_fffid_param_10];
	mov.u32 	%r3, %ctaid.x;
	mov.u32 	%r4, %ntid.x;
	mov.u32 	%r5, %tid.x;
	mad.lo.s32 	%r1, %r3, %r4, %r5;
	setp.ge.s32 	%p1, %r1, %r2;
	@%p1 bra 	$L__BB0_2;
	ld.param.u64 	%rd23, [_Z21cuda_heun_llg_kernelAPdPfS_S0_S0_S0_fffid_param_2];
	ld.param.u64 	%rd22, [_Z21cuda_heun_llg_kernelAPdPfS_S0_S0_S0_fffid_param_0];
	cvta.to.global.u64 	%rd7, %rd6;
	cvta.to.global.u64 	%rd8, %rd4;
	cvta.to.global.u64 	%rd9, %rd5;
	cvta.to.global.u64 	%rd10, %rd22;
	cvta.to.global.u64 	%rd11, %rd23;
	cvta.to.global.u64 	%rd12, %rd2;
	mul.lo.s32 	%r6, %r1, 3;
	shl.b32 	%r7, %r1, 2;
	mul.wide.s32 	%rd13, %r7, 4;
	add.s64 	%rd14, %rd7, %rd13;
	ld.global.f32 	%f4, [%rd14];
	ld.global.f32 	%f5, [%rd14+4];
	ld.global.f32 	%f6, [%rd14+8];
	ld.global.f32 	%f7, [%rd14+12];
	mul.wide.s32 	%rd15, %r6, 4;
	add.s64 	%rd16, %rd8, %rd15;
	ld.global.f32 	%f8, [%rd16];
	add.s64 	%rd17, %rd9, %rd15;
	ld.global.f32 	%f9, [%rd17];
	fma.rn.f32 	%f10, %f7, %f9, %f1;
	fma.rn.f32 	%f11, %f4, %f10, %f8;
	mul.f32 	%f12, %f5, %f11;
	cvt.f64.f32 	%fd2, %f12;
	ld.global.f32 	%f13, [%rd16+4];
	ld.global.f32 	%f14, [%rd17+4];
	fma.rn.f32 	%f15, %f7, %f14, %f2;
	fma.rn.f32 	%f16, %f4, %f15, %f13;
	mul.f32 	%f17, %f5, %f16;
	cvt.f64.f32 	%fd3, %f17;
	ld.global.f32 	%f18, [%rd16+8];
	ld.global.f32 	%f19, [%rd17+8];
	fma.rn.f32 	%f20, %f7, %f19, %f3;
	fma.rn.f32 	%f21, %f4, %f20, %f18;
	mul.f32 	%f22, %f5, %f21;
	cvt.f64.f32 	%fd4, %f22;
	mul.wide.s32 	%rd18, %r6, 8;
	add.s64 	%rd19, %rd10, %rd18;
	ld.global.f64 	%fd5, [%rd19];
	ld.global.f64 	%fd6, [%rd19+8];
	ld.global.f64 	%fd7, [%rd19+16];
	mul.f64 	%fd8, %fd6, %fd4;
	mul.f64 	%fd9, %fd7, %fd3;
	sub.f64 	%fd10, %fd8, %fd9;
	mul.f64 	%fd11, %fd7, %fd2;
	mul.f64 	%fd12, %fd5, %fd4;
	sub.f64 	%fd13, %fd11, %fd12;
	mul.f64 	%fd14, %fd5, %fd3;
	mul.f64 	%fd15, %fd6, %fd2;
	sub.f64 	%fd16, %fd14, %fd15;
	cvt.f64.f32 	%fd17, %f6;
	mul.f64 	%fd18, %fd6, %fd16;
	mul.f64 	%fd19, %fd7, %fd13;
	sub.f64 	%fd20, %fd18, %fd19;
	fma.rn.f64 	%fd21, %fd20, %fd17, %fd10;
	mul.f64 	%fd22, %fd7, %fd10;
	mul.f64 	%fd23, %fd5, %fd16;
	sub.f64 	%fd24, %fd22, %fd23;
	fma.rn.f64 	%fd25, %fd24, %fd17, %fd13;
	mul.f64 	%fd26, %fd5, %fd13;
	mul.f64 	%fd27, %fd6, %fd10;
	sub.f64 	%fd28, %fd26, %fd27;
	fma.rn.f64 	%fd29, %fd28, %fd17, %fd16;
	mul.f64 	%fd30, %fd1, 0d3FE0000000000000;
	fma.rn.f64 	%fd31, %fd30, %fd21, %fd5;
	add.s64 	%rd20, %rd11, %rd18;
	st.global.f64 	[%rd20], %fd31;
	fma.rn.f64 	%fd32, %fd30, %fd25, %fd6;
	st.global.f64 	[%rd20+8], %fd32;
	fma.rn.f64 	%fd33, %fd30, %fd29, %fd7;
	st.global.f64 	[%rd20+16], %fd33;
	fma.rn.f64 	%fd34, %fd1, %fd21, %fd5;
	fma.rn.f64 	%fd35, %fd1, %fd25, %fd6;
	fma.rn.f64 	%fd36, %fd1, %fd29, %fd7;
	mul.f64 	%fd37, %fd35, %fd35;
	fma.rn.f64 	%fd38, %fd34, %fd34, %fd37;
	fma.rn.f64 	%fd39, %fd36, %fd36, %fd38;
	sqrt.rn.f64 	%fd40, %fd39;
	rcp.rn.f64 	%fd41, %fd40;
	fma.rn.f64 	%fd42, %fd1, %fd21, %fd34;
	fma.rn.f64 	%fd43, %fd1, %fd25, %fd35;
	fma.rn.f64 	%fd44, %fd1, %fd29, %fd36;
	mul.f64 	%fd45, %fd42, %fd41;
	st.global.f64 	[%rd19], %fd45;
	mul.f64 	%fd46, %fd43, %fd41;
	st.global.f64 	[%rd19+8], %fd46;
	mul.f64 	%fd47, %fd44, %fd41;
	st.global.f64 	[%rd19+16], %fd47;
	cvt.rn.f32.f64 	%f23, %fd45;
	add.s64 	%rd21, %rd12, %rd15;
	st.global.f32 	[%rd21], %f23;
	cvt.rn.f32.f64 	%f24, %fd46;
	st.global.f32 	[%rd21+4], %f24;
	cvt.rn.f32.f64 	%f25, %fd47;
	st.global.f32 	[%rd21+8], %f25;
$L__BB0_2:
	ret;

}
	// .globl	_Z21cuda_heun_llg_kernelBPdPfS_S0_S0_S0_fffid
.visible .entry _Z21cuda_heun_llg_kernelBPdPfS_S0_S0_S0_fffid(
	.param .u64 .ptr .align 1 _Z21cuda_heun_llg_kernelBPdPfS_S0_S0_S0_fffid_param_0,
	.param .u64 .ptr .align 1 _Z21cuda_heun_llg_kernelBPdPfS_S0_S0_S0_fffid_param_1,
	.param .u64 .ptr .align 1 _Z21cuda_heun_llg_kernelBPdPfS_S0_S0_S0_fffid_param_2,
	.param .u64 .ptr .align 1 _Z21cuda_heun_llg_kernelBPdPfS_S0_S0_S0_fffid_param_3,
	.param .u64 .ptr .align 1 _Z21cuda_heun_llg_kernelBPdPfS_S0_S0_S0_fffid_param_4,
	.param .u64 .ptr .align 1 _Z21cuda_heun_llg_kernelBPdPfS_S0_S0_S0_fffid_param_5,
	.param .f32 _Z21cuda_heun_llg_kernelBPdPfS_S0_S0_S0_fffid_param_6,
	.param .f32 _Z21cuda_heun_llg_kernelBPdPfS_S0_S0_S0_fffid_param_7,
	.param .f32 _Z21cuda_heun_llg_kernelBPdPfS_S0_S0_S0_fffid_param_8,
	.param .u32 _Z21cuda_heun_llg_kernelBPdPfS_S0_S0_S0_fffid_param_9,
	.param .f64 _Z21cuda_heun_llg_kernelBPdPfS_S0_S0_S0_fffid_param_10
)
{
	.reg .pred 	%p<2>;
	.reg .b32 	%r<8>;
	.reg .b32 	%f<26>;
	.reg .b64 	%rd<26>;
	.reg .b64 	%fd<46>;

	ld.param.u64 	%rd4, [_Z21cuda_heun_llg_kernelBPdPfS_S0_S0_S0_fffid_param_3];
	ld.param.u64 	%rd5, [_Z21cuda_heun_llg_kernelBPdPfS_S0_S0_S0_fffid_param_4];
	ld.param.f32 	%f1, [_Z21cuda_heun_llg_kernelBPdPfS_S0_S0_S0_fffid_param_6];
	ld.param.f32 	%f2, [_Z21cuda_heun_llg_kernelBPdPfS_S0_S0_S0_fffid_param_7];
	ld.param.f32 	%f3, [_Z21cuda_heun_llg_kernelBPdPfS_S0_S0_S0_fffid_param_8];
	ld.param.u32 	%r2, [_Z21cuda_heun_llg_kernelBPdPfS_S0_S0_S0_fffid_param_9];
	mov.u32 	%r3, %ctaid.x;
	mov.u32 	%r4, %ntid.x;
	mov.u32 	%r5, %tid.x;
	mad.lo.s32 	%r1, %r3, %r4, %r5;
	setp.ge.s32 	%p1, %r1, %r2;
	@%p1 bra 	$L__BB1_2;
	ld.param.f64 	%fd45, [_Z21cuda_heun_llg_kernelBPdPfS_S0_S0_S0_fffid_param_10];
	ld.param.u64 	%rd25, [_Z21cuda_heun_llg_kernelBPdPfS_S0_S0_S0_fffid_param_5];
	ld.param.u64 	%rd24, [_Z21cuda_heun_llg_kernelBPdPfS_S0_S0_S0_fffid_param_2];
	ld.param.u64 	%rd23, [_Z21cuda_heun_llg_kernelBPdPfS_S0_S0_S0_fffid_param_1];
	ld.param.u64 	%rd22, [_Z21cuda_heun_llg_kernelBPdPfS_S0_S0_S0_fffid_param_0];
	cvta.to.global.u64 	%rd7, %rd25;
	cvta.to.global.u64 	%rd8, %rd4;
	cvta.to.global.u64 	%rd9, %rd5;
	cvta.to.global.u64 	%rd10, %rd22;
	cvta.to.global.u64 	%rd11, %rd24;
	cvta.to.global.u64 	%rd12, %rd23;
	mul.lo.s32 	%r6, %r1, 3;
	shl.b32 	%r7, %r1, 2;
	mul.wide.s32 	%rd13, %r7, 4;
	add.s64 	%rd14, %rd7, %rd13;
	ld.global.f32 	%f4, [%rd14];
	ld.global.f32 	%f5, [%rd14+4];
	ld.global.f32 	%f6, [%rd14+8];
	ld.global.f32 	%f7, [%rd14+12];
	mul.wide.s32 	%rd15, %r6, 4;
	add.s64 	%rd16, %rd8, %rd15;
	ld.global.f32 	%f8, [%rd16];
	add.s64 	%rd17, %rd9, %rd15;
	ld.global.f32 	%f9, [%rd17];
	fma.rn.f32 	%f10, %f7, %f9, %f1;
	fma.rn.f32 	%f11, %f4, %f10, %f8;
	mul.f32 	%f12, %f5, %f11;
	cvt.f64.f32 	%fd2, %f12;
	ld.global.f32 	%f13, [%rd16+4];
	ld.global.f32 	%f14, [%rd17+4];
	fma.rn.f32 	%f15, %f7, %f14, %f2;
	fma.rn.f32 	%f16, %f4, %f15, %f13;
	mul.f32 	%f17, %f5, %f16;
	cvt.f64.f32 	%fd3, %f17;
	ld.global.f32 	%f18, [%rd16+8];
	ld.global.f32 	%f19, [%rd17+8];
	fma.rn.f32 	%f20, %f7, %f19, %f3;
	fma.rn.f32 	%f21, %f4, %f20, %f18;
	mul.f32 	%f22, %f5, %f21;
	cvt.f64.f32 	%fd4, %f22;
	mul.wide.s32 	%rd18, %r6, 8;
	add.s64 	%rd19, %rd10, %rd18;
	ld.global.f64 	%fd5, [%rd19];
	ld.global.f64 	%fd6, [%rd19+8];
	ld.global.f64 	%fd7, [%rd19+16];
	mul.f64 	%fd8, %fd6, %fd4;
	mul.f64 	%fd9, %fd7, %fd3;
	sub.f64 	%fd10, %fd8, %fd9;
	mul.f64 	%fd11, %fd7, %fd2;
	mul.f64 	%fd12, %fd5, %fd4;
	sub.f64 	%fd13, %fd11, %fd12;
	mul.f64 	%fd14, %fd5, %fd3;
	mul.f64 	%fd15, %fd6, %fd2;
	sub.f64 	%fd16, %fd14, %fd15;
	cvt.f64.f32 	%fd17, %f6;
	mul.f64 	%fd18, %fd6, %fd16;
	mul.f64 	%fd19, %fd7, %fd13;
	sub.f64 	%fd20, %fd18, %fd19;
	fma.rn.f64 	%fd21, %fd20, %fd17, %fd10;
	mul.f64 	%fd22, %fd7, %fd10;
	mul.f64 	%fd23, %fd5, %fd16;
	sub.f64 	%fd24, %fd22, %fd23;
	fma.rn.f64 	%fd25, %fd24, %fd17, %fd13;
	mul.f64 	%fd26, %fd5, %fd13;
	mul.f64 	%fd27, %fd6, %fd10;
	sub.f64 	%fd28, %fd26, %fd27;
	fma.rn.f64 	%fd29, %fd28, %fd17, %fd16;
	add.s64 	%rd20, %rd11, %rd18;
	ld.global.f64 	%fd30, [%rd20];
	mul.f64 	%fd31, %fd45, 0d3FE0000000000000;
	fma.rn.f64 	%fd32, %fd31, %fd21, %fd30;
	ld.global.f64 	%fd33, [%rd20+8];
	fma.rn.f64 	%fd34, %fd31, %fd25, %fd33;
	ld.global.f64 	%fd35, [%rd20+16];
	fma.rn.f64 	%fd36, %fd31, %fd29, %fd35;
	mul.f64 	%fd37, %fd34, %fd34;
	fma.rn.f64 	%fd38, %fd32, %fd32, %fd37;
	fma.rn.f64 	%fd39, %fd36, %fd36, %fd38;
	sqrt.rn.f64 	%fd40, %fd39;
	rcp.rn.f64 	%fd41, %fd40;
	mul.f64 	%fd42, %fd32, %fd41;
	st.global.f64 	[%rd19], %fd42;
	mul.f64 	%fd43, %fd34, %fd41;
	st.global.f64 	[%rd19+8], %fd43;
	mul.f64 	%fd44, %fd36, %fd41;
	st.global.f64 	[%rd19+16], %fd44;
	cvt.rn.f32.f64 	%f23, %fd42;
	add.s64 	%rd21, %rd12, %rd15;
	st.global.f32 	[%rd21], %f23;
	cvt.rn.f32.f64 	%f24, %fd43;
	st.global.f32 	[%rd21+4], %f24;
	cvt.rn.f32.f64 	%f25, %fd44;
	st.global.f32 	[%rd21+8], %f25;
$L__BB1_2:
	ret;

}


// ===== COMPILED SASS (sm_100) =====

	.target	sm_100

	.elftype	@"ET_EXEC"


//--------------------- .note.nv.tkinfo           --------------------------
	.section	.note.nv.tkinfo,"",@"SHT_NOTE"
	.sectionflags	@"SHF_NOTE_NV_TKINFO"
	.tkinfo
        /*0018*/ 	.word	0x00000002
        /*0030*/ 	.string	""
        /*0030*/ 	.string	"ptxas"
        /*0030*/ 	.string	"Cuda compilation tools, release 13.0, V13.0.88"
        /*0030*/ 	.string	"Build cuda_13.0.r13.0/compiler.36424714_0"
        /*0030*/ 	.string	"-arch sm_100 -m 64 "



//--------------------- .note.nv.cuinfo           --------------------------
	.section	.note.nv.cuinfo,"",@"SHT_NOTE"
	.sectionflags	@"SHF_NOTE_NV_CUINFO"
        /*0018*/ 	.short	0x0002
        /*001a*/ 	.short	0x0064
        /*001c*/ 	.short	0x0082
	.zero		2


//--------------------- .nv.info                  --------------------------
	.section	.nv.info,"",@"SHT_CUDA_INFO"
	.align	4


	//----- nvinfo : EIATTR_REGCOUNT
	.align		4
        /*0000*/ 	.byte	0x04, 0x2f
        /*0002*/ 	.short	(.L_1 - .L_0)
	.align		4
.L_0:
        /*0004*/ 	.word	index@(_Z21cuda_heun_llg_kernelAPdPfS_S0_S0_S0_fffid)
        /*0008*/ 	.word	0x00000020


	//----- nvinfo : EIATTR_FRAME_SIZE
	.align		4
.L_1:
        /*000c*/ 	.byte	0x04, 0x11
        /*000e*/ 	.short	(.L_3 - .L_2)
	.align		4
.L_2:
        /*0010*/ 	.word	index@($__internal_3_$__cuda_sm20_dsqrt_rn_f64_mediumpath_v1)
        /*0014*/ 	.word	0x00000000


	//----- nvinfo : EIATTR_FRAME_SIZE
	.align		4
.L_3:
        /*0018*/ 	.byte	0x04, 0x11
        /*001a*/ 	.short	(.L_5 - .L_4)
	.align		4
.L_4:
        /*001c*/ 	.word	index@($__internal_2_$__cuda_sm20_dblrcp_rn_slowpath_v3)
        /*0020*/ 	.word	0x00000000


	//----- nvinfo : EIATTR_FRAME_SIZE
	.align		4
.L_5:
        /*0024*/ 	.byte	0x04, 0x11
        /*0026*/ 	.short	(.L_7 - .L_6)
	.align		4
.L_6:
        /*0028*/ 	.word	index@(_Z21cuda_heun_llg_kernelAPdPfS_S0_S0_S0_fffid)
        /*002c*/ 	.word	0x00000000


	//----- nvinfo : EIATTR_REGCOUNT
	.align		4
.L_7:
        /*0030*/ 	.byte	0x04, 0x2f
        /*0032*/ 	.short	(.L_9 - .L_8)
	.align		4
.L_8:
        /*0034*/ 	.word	index@(_Z21cuda_heun_llg_kernelBPdPfS_S0_S0_S0_fffid)
        /*0038*/ 	.word	0x00000020


	//----- nvinfo : EIATTR_FRAME_SIZE
	.align		4
.L_9:
        /*003c*/ 	.byte	0x04, 0x11
        /*003e*/ 	.short	(.L_11 - .L_10)
	.align		4
.L_10:
        /*0040*/ 	.word	index@($__internal_1_$__cuda_sm20_dsqrt_rn_f64_mediumpath_v1)
        /*0044*/ 	.word	0x00000000


	//----- nvinfo : EIATTR_FRAME_SIZE
	.align		4
.L_11:
        /*0048*/ 	.byte	0x04, 0x11
        /*004a*/ 	.short	(.L_13 - .L_12)
	.align		4
.L_12:
        /*004c*/ 	.word	index@($__internal_0_$__cuda_sm20_dblrcp_rn_slowpath_v3)
        /*0050*/ 	.word	0x00000000


	//----- nvinfo : EIATTR_FRAME_SIZE
	.align		4
.L_13:
        /*0054*/ 	.byte	0x04, 0x11
        /*0056*/ 	.short	(.L_15 - .L_14)
	.align		4
.L_14:
        /*0058*/ 	.word	index@(_Z21cuda_heun_llg_kernelBPdPfS_S0_S0_S0_fffid)
        /*005c*/ 	.word	0x00000000


	//----- nvinfo : EIATTR_MIN_STACK_SIZE
	.align		4
.L_15:
        /*0060*/ 	.byte	0x04, 0x12
        /*0062*/ 	.short	(.L_17 - .L_16)
	.align		4
.L_16:
        /*0064*/ 	.word	index@(_Z21cuda_heun_llg_kernelBPdPfS_S0_S0_S0_fffid)
        /*0068*/ 	.word	0x00000000


	//----- nvinfo : EIATTR_MIN_STACK_SIZE
	.align		4
.L_17:
        /*006c*/ 	.byte	0x04, 0x12
        /*006e*/ 	.short	(.L_19 - .L_18)
	.align		4
.L_18:
        /*0070*/ 	.word	index@(_Z21cuda_heun_llg_kernelAPdPfS_S0_S0_S0_fffid)
        /*0074*/ 	.word	0x00000000
.L_19:


//--------------------- .nv.compat                --------------------------
	.section	.nv.compat,"",@"SHT_CUDA_COMPAT_INFO"
	.align	4
        /*0000*/ 	.byte	0x02, 0x09, 0x00, 0x00, 0x02, 0x02, 0x01, 0x00, 0x02, 0x05, 0x05, 0x00, 0x03, 0x07, 0x01, 0x01
        /*0010*/ 	.byte	0x02, 0x03, 0x00, 0x00, 0x02, 0x06, 0x01, 0x00, 0x04, 0x0b, 0x08, 0x00, 0x01, 0x00, 0x00, 0x00
        /*0020*/ 	.byte	0x00, 0x00, 0x00, 0x00


//--------------------- .nv.info._Z21cuda_heun_llg_kernelBPdPfS_S0_S0_S0_fffid --------------------------
	.section	.nv.info._Z21cuda_heun_llg_kernelBPdPfS_S0_S0_S0_fffid,"",@"SHT_CUDA_INFO"
	.sectionflags	@""
	.align	4


	//----- nvinfo : EIATTR_CUDA_API_VERSION
	.align		4
        /*0000*/ 	.byte	0x04, 0x37
        /*0002*/ 	.short	(.L_21 - .L_20)
.L_20:
        /*0004*/ 	.word	0x00000082


	//----- nvinfo : EIATTR_KPARAM_INFO
	.align		4
.L_21:
        /*0008*/ 	.byte	0x04, 0x17
        /*000a*/ 	.short	(.L_23 - .L_22)
.L_22:
        /*000c*/ 	.word	0x00000000
        /*0010*/ 	.short	0x000a
        /*0012*/ 	.short	0x0040
        /*0014*/ 	.byte	0x00, 0xf0, 0x21, 0x00


	//----- nvinfo : EIATTR_KPARAM_INFO
	.align		4
.L_23:
        /*0018*/ 	.byte	0x04, 0x17
        /*001a*/ 	.short	(.L_25 - .L_24)
.L_24:
        /*001c*/ 	.word	0x00000000
        /*0020*/ 	.short	0x0009
        /*0022*/ 	.short	0x003c
        /*0024*/ 	.byte	0x00, 0xf0, 0x11, 0x00


	//----- nvinfo : EIATTR_KPARAM_INFO
	.align		4
.L_25:
        /*0028*/ 	.byte	0x04, 0x17
        /*002a*/ 	.short	(.L_27 - .L_26)
.L_26:
        /*002c*/ 	.word	0x00000000
        /*0030*/ 	.short	0x0008
        /*0032*/ 	.short	0x0038
        /*0034*/ 	.byte	0x00, 0xf0, 0x11, 0x00


	//----- nvinfo : EIATTR_KPARAM_INFO
	.align		4
.L_27:
        /*0038*/ 	.byte	0x04, 0x17
        /*003a*/ 	.short	(.L_29 - .L_28)
.L_28:
        /*003c*/ 	.word	0x00000000
        /*0040*/ 	.short	0x0007
        /*0042*/ 	.short	0x0034
        /*0044*/ 	.byte	0x00, 0xf0, 0x11, 0x00


	//----- nvinfo : EIATTR_KPARAM_INFO
	.align		4
.L_29:
        /*0048*/ 	.byte	0x04, 0x17
        /*004a*/ 	.short	(.L_31 - .L_30)
.L_30:
        /*004c*/ 	.word	0x00000000
        /*0050*/ 	.short	0x0006
        /*0052*/ 	.short	0x0030
        /*0054*/ 	.byte	0x00, 0xf0, 0x11, 0x00


	//----- nvinfo : EIATTR_KPARAM_INFO
	.align		4
.L_31:
        /*0058*/ 	.byte	0x04, 0x17
        /*005a*/ 	.short	(.L_33 - .L_32)
.L_32:
        /*005c*/ 	.word	0x00000000
        /*0060*/ 	.short	0x0005
        /*0062*/ 	.short	0x0028
        /*0064*/ 	.byte	0x00, 0xf5, 0x21, 0x00


	//----- nvinfo : EIATTR_KPARAM_INFO
	.align		4
.L_33:
        /*0068*/ 	.byte	0x04, 0x17
        /*006a*/ 	.short	(.L_35 - .L_34)
.L_34:
        /*006c*/ 	.word	0x00000000
        /*0070*/ 	.short	0x0004
        /*0072*/ 	.short	0x0020
        /*0074*/ 	.byte	0x00, 0xf5, 0x21, 0x00


	//----- nvinfo : EIATTR_KPARAM_INFO
	.align		4
.L_35:
        /*0078*/ 	.byte	0x04, 0x17
        /*007a*/ 	.short	(.L_37 - .L_36)
.L_36:
        /*007c*/ 	.word	0x00000000
        /*0080*/ 	.short	0x0003
        /*0082*/ 	.short	0x0018
        /*0084*/ 	.byte	0x00, 0xf5, 0x21, 0x00


	//----- nvinfo : EIATTR_KPARAM_INFO
	.align		4
.L_37:
        /*0088*/ 	.byte	0x04, 0x17
        /*008a*/ 	.short	(.L_39 - .L_38)
.L_38:
        /*008c*/ 	.word	0x00000000
        /*0090*/ 	.short	0x0002
        /*0092*/ 	.short	0x0010
        /*0094*/ 	.byte	0x00, 0xf5, 0x21, 0x00


	//----- nvinfo : EIATTR_KPARAM_INFO
	.align		4
.L_39:
        /*0098*/ 	.byte	0x04, 0x17
        /*009a*/ 	.short	(.L_41 - .L_40)
.L_40:
        /*009c*/ 	.word	0x00000000
        /*00a0*/ 	.short	0x0001
        /*00a2*/ 	.short	0x0008
        /*00a4*/ 	.byte	0x00, 0xf5, 0x21, 0x00


	//----- nvinfo : EIATTR_KPARAM_INFO
	.align		4
.L_41:
        /*00a8*/ 	.byte	0x04, 0x17
        /*00aa*/ 	.short	(.L_43 - .L_42)
.L_42:
        /*00ac*/ 	.word	0x00000000
        /*00b0*/ 	.short	0x0000
        /*00b2*/ 	.short	0x0000
        /*00b4*/ 	.byte	0x00, 0xf5, 0x21, 0x00


	//----- nvinfo : EIATTR_SPARSE_MMA_MASK
	.align		4
.L_43:
        /*00b8*/ 	.byte	0x03, 0x50
        /*00ba*/ 	.short	0x0000


	//----- nvinfo : EIATTR_MAXREG_COUNT
	.align		4
        /*00bc*/ 	.byte	0x03, 0x1b
        /*00be*/ 	.short	0x00ff


	//----- nvinfo : EIATTR_MERCURY_ISA_VERSION
	.align		4
        /*00c0*/ 	.byte	0x03, 0x5f
        /*00c2*/ 	.short	0x0101


	//----- nvinfo : EIATTR_VRC_CTA_INIT_COUNT
	.align		4
        /*00c4*/ 	.byte	0x02, 0x4a
	.zero		1
	.zero		1


	//----- nvinfo : EIATTR_EXIT_INSTR_OFFSETS
	.align		4
        /*00c8*/ 	.byte	0x04, 0x1c
        /*00ca*/ 	.short	(.L_45 - .L_44)


	//   ....[0]....
.L_44:
        /*00cc*/ 	.word	0x00000070


	//   ....[1]....
        /*00d0*/ 	.word	0x00000800


	//----- nvinfo : EIATTR_CRS_STACK_SIZE
	.align		4
.L_45:
        /*00d4*/ 	.byte	0x04, 0x1e
        /*00d6*/ 	.short	(.L_47 - .L_46)
.L_46:
        /*00d8*/ 	.word	0x00000000


	//----- nvinfo : EIATTR_CBANK_PARAM_SIZE
	.align		4
.L_47:
        /*00dc*/ 	.byte	0x03, 0x19
        /*00de*/ 	.short	0x0048


	//----- nvinfo : EIATTR_PARAM_CBANK
	.align		4
        /*00e0*/ 	.byte	0x04, 0x0a
        /*00e2*/ 	.short	(.L_49 - .L_48)
	.align		4
.L_48:
        /*00e4*/ 	.word	index@(.nv.constant0._Z21cuda_heun_llg_kernelBPdPfS_S0_S0_S0_fffid)
        /*00e8*/ 	.short	0x0380
        /*00ea*/ 	.short	0x0048


	//----- nvinfo : EIATTR_SW_WAR
	.align		4
.L_49:
        /*00ec*/ 	.byte	0x04, 0x36
        /*00ee*/ 	.short	(.L_51 - .L_50)
.L_50:
        /*00f0*/ 	.word	0x00000008
.L_51:


//--------------------- .nv.info._Z21cuda_heun_llg_kernelAPdPfS_S0_S0_S0_fffid --------------------------
	.section	.nv.info._Z21cuda_heun_llg_kernelAPdPfS_S0_S0_S0_fffid,"",@"SHT_CUDA_INFO"
	.sectionflags	@""
	.align	4


	//----- nvinfo : EIATTR_CUDA_API_VERSION
	.align		4
        /*0000*/ 	.byte	0x04, 0x37
        /*0002*/ 	.short	(.L_53 - .L_52)
.L_52:
        /*0004*/ 	.word	0x00000082


	//----- nvinfo : EIATTR_KPARAM_INFO
	.align		4
.L_53:
        /*0008*/ 	.byte	0x04, 0x17
        /*000a*/ 	.short	(.L_55 - .L_54)
.L_54:
        /*000c*/ 	.word	0x00000000
        /*0010*/ 	.short	0x000a
        /*0012*/ 	.short	0x0040
        /*0014*/ 	.byte	0x00, 0xf0, 0x21, 0x00


	//----- nvinfo : EIATTR_KPARAM_INFO
	.align		4
.L_55:
        /*0018*/ 	.byte	0x04, 0x17
        /*001a*/ 	.short	(.L_57 - .L_56)
.L_56:
        /*001c*/ 	.word	0x00000000
        /*0020*/ 	.short	0x0009
        /*0022*/ 	.short	0x003c
        /*0024*/ 	.byte	0x00, 0xf0, 0x11, 0x00


	//----- nvinfo : EIATTR_KPARAM_INFO
	.align		4
.L_57:
        /*0028*/ 	.byte	0x04, 0x17
        /*002a*/ 	.short	(.L_59 - .L_58)
.L_58:
        /*002c*/ 	.word	0x00000000
        /*0030*/ 	.short	0x0008
        /*0032*/ 	.short	0x0038
        /*0034*/ 	.byte	0x00, 0xf0, 0x11, 0x00


	//----- nvinfo : EIATTR_KPARAM_INFO
	.align		4
.L_59:
        /*0038*/ 	.byte	0x04, 0x17
        /*003a*/ 	.short	(.L_61 - .L_60)
.L_60:
        /*003c*/ 	.word	0x00000000
        /*0040*/ 	.short	0x0007
        /*0042*/ 	.short	0x0034
        /*0044*/ 	.byte	0x00, 0xf0, 0x11, 0x00


	//----- nvinfo : EIATTR_KPARAM_INFO
	.align		4
.L_61:
        /*0048*/ 	.byte	0x04, 0x17
        /*004a*/ 	.short	(.L_63 - .L_62)
.L_62:
        /*004c*/ 	.word	0x00000000
        /*0050*/ 	.short	0x0006
        /*0052*/ 	.short	0x0030
        /*0054*/ 	.byte	0x00, 0xf0, 0x11, 0x00


	//----- nvinfo : EIATTR_KPARAM_INFO
	.align		4
.L_63:
        /*0058*/ 	.byte	0x04, 0x17
        /*005a*/ 	.short	(.L_65 - .L_64)
.L_64:
        /*005c*/ 	.word	0x00000000
        /*0060*/ 	.short	0x0005
        /*0062*/ 	.short	0x0028
        /*0064*/ 	.byte	0x00, 0xf5, 0x21, 0x00


	//----- nvinfo : EIATTR_KPARAM_INFO
	.align		4
.L_65:
        /*0068*/ 	.byte	0x04, 0x17
        /*006a*/ 	.short	(.L_67 - .L_66)
.L_66:
        /*006c*/ 	.word	0x00000000
        /*0070*/ 	.short	0x0004
        /*0072*/ 	.short	0x0020
        /*0074*/ 	.byte	0x00, 0xf5, 0x21, 0x00


	//----- nvinfo : EIATTR_KPARAM_INFO
	.align		4
.L_67:
        /*0078*/ 	.byte	0x04, 0x17
        /*007a*/ 	.short	(.L_69 - .L_68)
.L_68:
        /*007c*/ 	.word	0x00000000
        /*0080*/ 	.short	0x0003
        /*0082*/ 	.short	0x0018
        /*0084*/ 	.byte	0x00, 0xf5, 0x21, 0x00


	//----- nvinfo : EIATTR_KPARAM_INFO
	.align		4
.L_69:
        /*0088*/ 	.byte	0x04, 0x17
        /*008a*/ 	.short	(.L_71 - .L_70)
.L_70:
        /*008c*/ 	.word	0x00000000
        /*0090*/ 	.short	0x0002
        /*0092*/ 	.short	0x0010
        /*0094*/ 	.byte	0x00, 0xf5, 0x21, 0x00


	//----- nvinfo : EIATTR_KPARAM_INFO
	.align		4
.L_71:
        /*0098*/ 	.byte	0x04, 0x17
        /*009a*/ 	.short	(.L_73 - .L_72)
.L_72:
        /*009c*/ 	.word	0x00000000
        /*00a0*/ 	.short	0x0001
        /*00a2*/ 	.short	0x0008
        /*00a4*/ 	.byte	0x00, 0xf5, 0x21, 0x00


	//----- nvinfo : EIATTR_KPARAM_INFO
	.align		4
.L_73:
        /*00a8*/ 	.byte	0x04, 0x17
        /*00aa*/ 	.short	(.L_75 - .L_74)
.L_74:
        /*00ac*/ 	.word	0x00000000
        /*00b0*/ 	.short	0x0000
        /*00b2*/ 	.short	0x0000
        /*00b4*/ 	.byte	0x00, 0xf5, 0x21, 0x00


	//----- nvinfo : EIATTR_SPARSE_MMA_MASK
	.align		4
.L_75:
        /*00b8*/ 	.byte	0x03, 0x50
        /*00ba*/ 	.short	0x0000


	//----- nvinfo : EIATTR_MAXREG_COUNT
	.align		4
        /*00bc*/ 	.byte	0x03, 0x1b
        /*00be*/ 	.short	0x00ff


	//----- nvinfo : EIATTR_MERCURY_ISA_VERSION
	.align		4
        /*00c0*/ 	.byte	0x03, 0x5f
        /*00c2*/ 	.short	0x0101


	//----- nvinfo : EIATTR_VRC_CTA_INIT_COUNT
	.align		4
        /*00c4*/ 	.byte	0x02, 0x4a
	.zero		1
	.zero		1


	//----- nvinfo : EIATTR_EXIT_INSTR_OFFSETS
	.align		4
        /*00c8*/ 	.byte	0x04, 0x1c
        /*00ca*/ 	.short	(.L_77 - .L_76)


	//   ....[0]....
.L_76:
        /*00cc*/ 	.word	0x00000070


	//   ....[1]....
        /*00d0*/ 	.word	0x00000870


	//----- nvinfo : EIATTR_CRS_STACK_SIZE
	.align		4
.L_77:
        /*00d4*/ 	.byte	0x04, 0x1e
        /*00d6*/ 	.short	(.L_79 - .L_78)
.L_78:
        /*00d8*/ 	.word	0x00000000


	//----- nvinfo : EIATTR_CBANK_PARAM_SIZE
	.align		4
.L_79:
        /*00dc*/ 	.byte	0x03, 0x19
        /*00de*/ 	.short	0x0048


	//----- nvinfo : EIATTR_PARAM_CBANK
	.align		4
        /*00e0*/ 	.byte	0x04, 0x0a
        /*00e2*/ 	.short	(.L_81 - .L_80)
	.align		4
.L_80:
        /*00e4*/ 	.word	index@(.nv.constant0._Z21cuda_heun_llg_kernelAPdPfS_S0_S0_S0_fffid)
        /*00e8*/ 	.short	0x0380
        /*00ea*/ 	.short	0x0048


	//----- nvinfo : EIATTR_SW_WAR
	.align		4
.L_81:
        /*00ec*/ 	.byte	0x04, 0x36
        /*00ee*/ 	.short	(.L_83 - .L_82)
.L_82:
        /*00f0*/ 	.word	0x00000008
.L_83:


//--------------------- .nv.callgraph             --------------------------
	.section	.nv.callgraph,"",@"SHT_CUDA_CALLGRAPH"
	.align	4
	.sectionentsize	8
	.align		4
        /*0000*/ 	.word	0x00000000
	.align		4
        /*0004*/ 	.word	0xffffffff
	.align		4
        /*0008*/ 	.word	0x00000000
	.align		4
        /*000c*/ 	.word	0xfffffffe
	.align		4
        /*0010*/ 	.word	0x00000000
	.align		4
        /*0014*/ 	.word	0xfffffffd
	.align		4
        /*0018*/ 	.word	0x00000000
	.align		4
        /*001c*/ 	.word	0xfffffffc


//--------------------- .text._Z21cuda_heun_llg_kernelBPdPfS_S0_S0_S0_fffid --------------------------
	.section	.text._Z21cuda_heun_llg_kernelBPdPfS_S0_S0_S0_fffid,"ax",@progbits
	.align	128
        .global         _Z21cuda_heun_llg_kernelBPdPfS_S0_S0_S0_fffid
        .type           _Z21cuda_heun_llg_kernelBPdPfS_S0_S0_S0_fffid,@function
        .size           _Z21cuda_heun_llg_kernelBPdPfS_S0_S0_S0_fffid,(.L_x_27 - _Z21cuda_heun_llg_kernelBPdPfS_S0_S0_S0_fffid)
        .other          _Z21cuda_heun_llg_kernelBPdPfS_S0_S0_S0_fffid,@"STO_CUDA_ENTRY STV_DEFAULT"
_Z21cuda_heun_llg_kernelBPdPfS_S0_S0_S0_fffid:
.text._Z21cuda_heun_llg_kernelBPdPfS_S0_S0_S0_fffid:
[----:B------:R-:W-:Y:S01]  /*0000*/  LDC R1, c[0x0][0x37c] ;  /* 0x0000df00ff017b82 */ /* 0x000fe20000000800 */
[----:B------:R-:W0:Y:S07]  /*0010*/  S2R R3, SR_TID.X ;  /* 0x0000000000037919 */ /* 0x000e2e0000002100 */
[----:B------:R-:W0:Y:S01]  /*0020*/  S2UR UR4, SR_CTAID.X ;  /* 0x00000000000479c3 */ /* 0x000e220000002500 */
[----:B------:R-:W1:Y:S07]  /*0030*/  LDCU UR5, c[0x0][0x3bc] ;  /* 0x00007780ff0577ac */ /* 0x000e6e0008000800 */
[----:B------:R-:W0:Y:S02]  /*0040*/  LDC R0, c[0x0][0x360] ;  /* 0x0000d800ff007b82 */ /* 0x000e240000000800 */
[----:B0-----:R-:W-:-:S05]  /*0050*/  IMAD R0, R0, UR4, R3 ;  /* 0x0000000400007c24 */ /* 0x001fca000f8e0203 */
[----:B-1----:R-:W-:-:S13]  /*0060*/  ISETP.GE.AND P0, PT, R0, UR5, PT ;  /* 0x0000000500007c0c */ /* 0x002fda000bf06270 */
[----:B------:R-:W-:Y:S05]  /*0070*/  @P0 EXIT ;  /* 0x000000000000094d */ /* 0x000fea0003800000 */
[----:B------:R-:W0:Y:S01]  /*0080*/  LDC.64 R12, c[0x0][0x3a8] ;  /* 0x0000ea00ff0c7b82 */ /* 0x000e220000000a00 */
[----:B------:R-:W1:Y:S01]  /*0090*/  LDCU.64 UR4, c[0x0][0x358] ;  /* 0x00006b00ff0477ac */ /* 0x000e620008000a00 */
[C---:B------:R-:W-:Y:S01]  /*00a0*/  SHF.L.U32 R3, R0.reuse, 0x2, RZ ;  /* 0x0000000200037819 */ /* 0x040fe200000006ff */
[----:B------:R-:W-:Y:S01]  /*00b0*/  IMAD R0, R0, 0x3, RZ ;  /* 0x0000000300007824 */ /* 0x000fe200078e02ff */
[----:B------:R-:W2:Y:S04]  /*00c0*/  LDCU.64 UR6, c[0x0][0x3b0] ;  /* 0x00007600ff0677ac */ /* 0x000ea80008000a00 */
[----:B------:R-:W3:Y:S01]  /*00d0*/  LDC.64 R14, c[0x0][0x3a0] ;  /* 0x0000e800ff0e7b82 */ /* 0x000ee20000000a00 */
[----:B------:R-:W4:Y:S07]  /*00e0*/  LDCU UR8, c[0x0][0x3b8] ;  /* 0x00007700ff0877ac */ /* 0x000f2e0008000800 */
[----:B------:R-:W5:Y:S01]  /*00f0*/  LDC.64 R22, c[0x0][0x398] ;  /* 0x0000e600ff167b82 */ /* 0x000f620000000a00 */
[----:B0-----:R-:W-:-:S07]  /*0100*/  IMAD.WIDE R12, R3, 0x4, R12 ;  /* 0x00000004030c7825 */ /* 0x001fce00078e020c */
[----:B------:R-:W0:Y:S01]  /*0110*/  LDC.64 R8, c[0x0][0x380] ;  /* 0x0000e000ff087b82 */ /* 0x000e220000000a00 */
[----:B-1----:R-:W2:Y:S01]  /*0120*/  LDG.E R2, desc[UR4][R12.64+0xc] ;  /* 0x00000c040c027981 */ /* 0x002ea2000c1e1900 */
[----:B---3--:R-:W-:-:S03]  /*0130*/  IMAD.WIDE R14, R0, 0x4, R14 ;  /* 0x00000004000e7825 */ /* 0x008fc600078e020e */
[----:B------:R-:W3:Y:S03]  /*0140*/  LDG.E R4, desc[UR4][R12.64] ;  /* 0x000000040c047981 */ /* 0x000ee6000c1e1900 */
[----:B------:R-:W1:Y:S01]  /*0150*/  LDC.64 R20, c[0x0][0x390] ;  /* 0x0000e400ff147b82 */ /* 0x000e620000000a00 */
[----:B------:R-:W2:Y:S01]  /*0160*/  LDG.E R7, desc[UR4][R14.64] ;  /* 0x000000040e077981 */ /* 0x000ea2000c1e1900 */
[----:B-----5:R-:W-:-:S03]  /*0170*/  IMAD.WIDE R22, R0, 0x4, R22 ;  /* 0x0000000400167825 */ /* 0x020fc600078e0216 */
[----:B------:R-:W4:Y:S04]  /*0180*/  LDG.E R3, desc[UR4][R14.64+0x8] ;  /* 0x000008040e037981 */ /* 0x000f28000c1e1900 */
[----:B------:R-:W3:Y:S04]  /*0190*/  LDG.E R25, desc[UR4][R22.64] ;  /* 0x0000000416197981 */ /* 0x000ee8000c1e1900 */
[----:B------:R-:W5:Y:S04]  /*01a0*/  LDG.E R5, desc[UR4][R22.64+0x8] ;  /* 0x0000080416057981 */ /* 0x000f68000c1e1900 */
[----:B------:R-:W5:Y:S04]  /*01b0*/  LDG.E R27, desc[UR4][R14.64+0x4] ;  /* 0x000004040e1b7981 */ /* 0x000f68000c1e1900 */
[----:B------:R-:W5:Y:S04]  /*01c0*/  LDG.E R6, desc[UR4][R12.64+0x4] ;  /* 0x000004040c067981 */ /* 0x000f68000c1e1900 */
[----:B------:R-:W5:Y:S01]  /*01d0*/  LDG.E R29, desc[UR4][R22.64+0x4] ;  /* 0x00000404161d7981 */ /* 0x000f62000c1e1900 */
[----:B0-----:R-:W-:-:S03]  /*01e0*/  IMAD.WIDE R8, R0, 0x8, R8 ;  /* 0x0000000800087825 */ /* 0x001fc600078e0208 */
[----:B------:R-:W5:Y:S04]  /*01f0*/  LDG.E R24, desc[UR4][R12.64+0x8] ;  /* 0x000008040c187981 */ /* 0x000f68000c1e1900 */
[----:B------:R-:W5:Y:S04]  /*0200*/  LDG.E.64 R18, desc[UR4][R8.64+0x8] ;  /* 0x0000080408127981 */ /* 0x000f68000c1e1b00 */
[----:B------:R-:W5:Y:S04]  /*0210*/  LDG.E.64 R16, desc[UR4][R8.64] ;  /* 0x0000000408107981 */ /* 0x000f68000c1e1b00 */
[----:B------:R-:W5:Y:S01]  /*0220*/  LDG.E.64 R10, desc[UR4][R8.64+0x10] ;  /* 0x00001004080a7981 */ /* 0x000f62000c1e1b00 */
[----:B-1----:R-:W-:-:S05]  /*0230*/  IMAD.WIDE R20, R0, 0x8, R20 ;  /* 0x0000000800147825 */ /* 0x002fca00078e0214 */
[----:B------:R-:W5:Y:S04]  /*0240*/  LDG.E.64 R14, desc[UR4][R20.64+0x8] ;  /* 0x00000804140e7981 */ /* 0x000f68000c1e1b00 */
[----:B------:R-:W5:Y:S04]  /*0250*/  LDG.E.64 R12, desc[UR4][R20.64] ;  /* 0x00000004140c7981 */ /* 0x000f68000c1e1b00 */
[----:B------:R0:W5:Y:S01]  /*0260*/  LDG.E.64 R22, desc[UR4][R20.64+0x10] ;  /* 0x0000100414167981 */ /* 0x000162000c1e1b00 */
[----:B------:R-:W-:Y:S01]  /*0270*/  BSSY.RECONVERGENT B0, `(.L_x_0) ;  /* 0x0000039000007945 */ /* 0x000fe20003800200 */
[C---:B--2---:R-:W-:Y:S01]  /*0280*/  FFMA R26, R2.reuse, R7, UR6 ;  /* 0x00000006021a7e23 */ /* 0x044fe20008000007 */
[----:B----4-:R-:W-:-:S03]  /*0290*/  FFMA R3, R2, R3, UR8 ;  /* 0x0000000802037e23 */ /* 0x010fc60008000003 */
[C---:B---3--:R-:W-:Y:S01]  /*02a0*/  FFMA R25, R4.reuse, R26, R25 ;  /* 0x0000001a04197223 */ /* 0x048fe20000000019 */
[----:B-----5:R-:W-:Y:S01]  /*02b0*/  FFMA R3, R4, R3, R5 ;  /* 0x0000000304037223 */ /* 0x020fe20000000005 */
[----:B------:R-:W-:Y:S02]  /*02c0*/  FFMA R27, R2, R27, UR7 ;  /* 0x00000007021b7e23 */ /* 0x000fe4000800001b */
[C---:B------:R-:W-:Y:S01]  /*02d0*/  FMUL R25, R6.reuse, R25 ;  /* 0x0000001906197220 */ /* 0x040fe20000400000 */
[----:B------:R-:W-:Y:S01]  /*02e0*/  FMUL R7, R6, R3 ;  /* 0x0000000306077220 */ /* 0x000fe20000400000 */
[----:B------:R-:W-:Y:S02]  /*02f0*/  FFMA R27, R4, R27, R29 ;  /* 0x0000001b041b7223 */ /* 0x000fe4000000001d */
[----:B------:R-:W1:Y:S02]  /*0300*/  F2F.F64.F32 R4, R25 ;  /* 0x0000001900047310 */ /* 0x000e640000201800 */
[----:B------:R-:W-:-:S06]  /*0310*/  FMUL R28, R6, R27 ;  /* 0x0000001b061c7220 */ /* 0x000fcc0000400000 */
[----:B0-----:R-:W0:Y:S08]  /*0320*/  F2F.F64.F32 R20, R7 ;  /* 0x0000000700147310 */ /* 0x001e300000201800 */
[----:B------:R-:W2:Y:S01]  /*0330*/  F2F.F64.F32 R6, R28 ;  /* 0x0000001c00067310 */ /* 0x000ea20000201800 */
[----:B-1----:R-:W-:Y:S02]  /*0340*/  DMUL R2, R4, R18 ;  /* 0x0000001204027228 */ /* 0x002fe40000000000 */
[----:B0-----:R-:W-:-:S06]  /*0350*/  DMUL R26, R20, R16 ;  /* 0x00000010141a7228 */ /* 0x001fcc0000000000 */
[C---:B--2---:R-:W-:Y:S02]  /*0360*/  DFMA R2, R6.reuse, R16, -R2 ;  /* 0x000000100602722b */ /* 0x044fe40000000802 */
[-C--:B------:R-:W-:Y:S02]  /*0370*/  DMUL R6, R6, R10.reuse ;  /* 0x0000000a06067228 */ /* 0x080fe40000000000 */
[----:B------:R-:W-:-:S04]  /*0380*/  DFMA R4, R4, R10, -R26 ;  /* 0x0000000a0404722b */ /* 0x000fc8000000081a */
[----:B------:R-:W-:Y:S02]  /*0390*/  DMUL R26, R16, R2 ;  /* 0x00000002101a7228 */ /* 0x000fe40000000000 */
[----:B------:R-:W-:Y:S02]  /*03a0*/  DFMA R20, R20, R18, -R6 ;  /* 0x000000121414722b */ /* 0x000fe40000000806 */
[----:B------:R-:W-:-:S06]  /*03b0*/  DMUL R6, R10, R4 ;  /* 0x000000040a067228 */ /* 0x000fcc0000000000 */
[----:B------:R-:W-:Y:S02]  /*03c0*/  DFMA R10, R10, R20, -R26 ;  /* 0x000000140a0a722b */ /* 0x000fe4000000081a */
[C---:B------:R-:W-:Y:S02]  /*03d0*/  DFMA R6, R18.reuse, R2, -R6 ;  /* 0x000000021206722b */ /* 0x040fe40000000806 */
[----:B------:R-:W-:Y:S01]  /*03e0*/  DMUL R26, R18, R20 ;  /* 0x00000014121a7228 */ /* 0x000fe20000000000 */
[----:B------:R-:W0:Y:S01]  /*03f0*/  LDC.64 R18, c[0x0][0x3c0] ;  /* 0x0000f000ff127b82 */ /* 0x000e220000000a00 */
[----:B------:R-:W1:Y:S06]  /*0400*/  F2F.F64.F32 R24, R24 ;  /* 0x0000001800187310 */ /* 0x000e6c0000201800 */
[----:B------:R-:W-:-:S02]  /*0410*/  DFMA R16, R16, R4, -R26 ;  /* 0x000000041010722b */ /* 0x000fc4000000081a */
[----:B-1----:R-:W-:Y:S02]  /*0420*/  DFMA R10, R24, R10, R4 ;  /* 0x0000000a180a722b */ /* 0x002fe40000000004 */
[----:B0-----:R-:W-:Y:S02]  /*0430*/  DMUL R18, R18, 0.5 ;  /* 0x3fe0000012127828 */ /* 0x001fe40000000000 */
[----:B------:R-:W-:-:S06]  /*0440*/  DFMA R6, R24, R6, R20 ;  /* 0x000000061806722b */ /* 0x000fcc0000000014 */
[----:B------:R-:W-:Y:S02]  /*0450*/  DFMA R14, R10, R18, R14 ;  /* 0x000000120a0e722b */ /* 0x000fe4000000000e */
[----:B------:R-:W-:Y:S02]  /*0460*/  DFMA R16, R24, R16, R2 ;  /* 0x000000101810722b */ /* 0x000fe40000000002 */
[----:B------:R-:W-:-:S04]  /*0470*/  DFMA R12, R6, R18, R12 ;  /* 0x00000012060c722b */ /* 0x000fc8000000000c */
[----:B------:R-:W-:Y:S02]  /*0480*/  DMUL R2, R14, R14 ;  /* 0x0000000e0e027228 */ /* 0x000fe40000000000 */
[----:B------:R-:W-:-:S06]  /*0490*/  DFMA R22, R16, R18, R22 ;  /* 0x000000121016722b */ /* 0x000fcc0000000016 */
[----:B------:R-:W-:-:S08]  /*04a0*/  DFMA R2, R12, R12, R2 ;  /* 0x0000000c0c02722b */ /* 0x000fd00000000002 */
[----:B------:R-:W-:-:S06]  /*04b0*/  DFMA R2, R22, R22, R2 ;  /* 0x000000161602722b */ /* 0x000fcc0000000002 */
[----:B------:R-:W0:Y:S04]  /*04c0*/  MUFU.RSQ64H R5, R3 ;  /* 0x0000000300057308 */ /* 0x000e280000001c00 */
[----:B------:R-:W-:Y:S01]  /*04d0*/  IADD3 R4, PT, PT, R3, -0x3500000, RZ ;  /* 0xfcb0000003047810 */ /* 0x000fe20007ffe0ff */
[----:B------:R-:W-:Y:S01]  /*04e0*/  IMAD.MOV.U32 R10, RZ, RZ, 0x0 ;  /* 0x00000000ff0a7424 */ /* 0x000fe200078e00ff */
[----:B------:R-:W-:-:S04]  /*04f0*/  MOV R11, 0x3fd80000 ;  /* 0x3fd80000000b7802 */ /* 0x000fc80000000f00 */
[----:B0-----:R-:W-:-:S08]  /*0500*/  DMUL R6, R4, R4 ;  /* 0x0000000404067228 */ /* 0x001fd00000000000 */
[----:B------:R-:W-:-:S08]  /*0510*/  DFMA R6, R2, -R6, 1 ;  /* 0x3ff000000206742b */ /* 0x000fd00000000806 */
[----:B------:R-:W-:Y:S02]  /*0520*/  DFMA R10, R6, R10, 0.5 ;  /* 0x3fe00000060a742b */ /* 0x000fe4000000000a */
[----:B------:R-:W-:-:S08]  /*0530*/  DMUL R6, R4, R6 ;  /* 0x0000000604067228 */ /* 0x000fd00000000000 */
[----:B------:R-:W-:Y:S01]  /*0540*/  DFMA R18, R10, R6, R4 ;  /* 0x000000060a12722b */ /* 0x000fe20000000004 */
[----:B------:R-:W-:-:S07]  /*0550*/  ISETP.GE.U32.AND P0, PT, R4, 0x7ca00000, PT ;  /* 0x7ca000000400780c */ /* 0x000fce0003f06070 */
[----:B------:R-:W-:Y:S02]  /*0560*/  DMUL R10, R2, R18 ;  /* 0x00000012020a7228 */ /* 0x000fe40000000000 */
[----:B------:R-:W-:Y:S01]  /*0570*/  VIADD R21, R19, 0xfff00000 ;  /* 0xfff0000013157836 */ /* 0x000fe20000000000 */
[----:B------:R-:W-:-:S05]  /*0580*/  MOV R20, R18 ;  /* 0x0000001200147202 */ /* 0x000fca0000000f00 */
[----:B------:R-:W-:-:S08]  /*0590*/  DFMA R16, R10, -R10, R2 ;  /* 0x8000000a0a10722b */ /* 0x000fd00000000002 */
[----:B------:R-:W-:Y:S01]  /*05a0*/  DFMA R6, R16, R20, R10 ;  /* 0x000000141006722b */ /* 0x000fe2000000000a */
[----:B------:R-:W-:Y:S10]  /*05b0*/  @!P0 BRA `(.L_x_1) ;  /* 0x0000000000108947 */ /* 0x000ff40003800000 */
[----:B------:R-:W-:-:S07]  /*05c0*/  MOV R6, 0x5e0 ;  /* 0x000005e000067802 */ /* 0x000fce0000000f00 */
[----:B------:R-:W-:Y:S05]  /*05d0*/  CALL.REL.NOINC `($__internal_1_$__cuda_sm20_dsqrt_rn_f64_mediumpath_v1) ;  /* 0x0000000400307944 */ /* 0x000fea0003c00000 */
[----:B------:R-:W-:Y:S01]  /*05e0*/  IMAD.MOV.U32 R6, RZ, RZ, R4 ;  /* 0x000000ffff067224 */ /* 0x000fe200078e0004 */
[----:B------:R-:W-:-:S07]  /*05f0*/  MOV R7, R5 ;  /* 0x0000000500077202 */ /* 0x000fce0000000f00 */
.L_x_1:
[----:B------:R-:W-:Y:S05]  /*0600*/  BSYNC.RECONVERGENT B0 ;  /* 0x0000000000007941 */ /* 0x000fea0003800200 */
.L_x_0:
[----:B------:R-:W0:Y:S01]  /*0610*/  MUFU.RCP64H R3, R7 ;  /* 0x0000000700037308 */ /* 0x000e220000001800 */
[----:B------:R-:W-:Y:S01]  /*0620*/  VIADD R2, R7, 0x300402 ;  /* 0x0030040207027836 */ /* 0x000fe20000000000 */
[----:B------:R-:W-:Y:S04]  /*0630*/  BSSY.RECONVERGENT B0, `(.L_x_2) ;  /* 0x000000e000007945 */ /* 0x000fe80003800200 */
[----:B------:R-:W-:Y:S01]  /*0640*/  FSETP.GEU.AND P0, PT, |R2|, 5.8789094863358348022e-39, PT ;  /* 0x004004020200780b */ /* 0x000fe20003f0e200 */
[----:B0-----:R-:W-:-:S08]  /*0650*/  DFMA R4, R2, -R6, 1 ;  /* 0x3ff000000204742b */ /* 0x001fd00000000806 */
[----:B------:R-:W-:-:S08]  /*0660*/  DFMA R4, R4, R4, R4 ;  /* 0x000000040404722b */ /* 0x000fd00000000004 */
[----:B------:R-:W-:-:S08]  /*0670*/  DFMA R4, R2, R4, R2 ;  /* 0x000000040204722b */ /* 0x000fd00000000002 */
[----:B------:R-:W-:-:S08]  /*0680*/  DFMA R10, R4, -R6, 1 ;  /* 0x3ff00000040a742b */ /* 0x000fd00000000806 */
[----:B------:R-:W-:Y:S01]  /*0690*/  DFMA R4, R4, R10, R4 ;  /* 0x0000000a0404722b */ /* 0x000fe20000000004 */
[----:B------:R-:W-:Y:S10]  /*06a0*/  @P0 BRA `(.L_x_3) ;  /* 0x0000000000180947 */ /* 0x000ff40003800000 */
[----:B------:R-:W-:Y:S02]  /*06b0*/  LOP3.LUT R2, R7, 0x7fffffff, RZ, 0xc0, !PT ;  /* 0x7fffffff07027812 */ /* 0x000fe400078ec0ff */
[----:B------:R-:W-:Y:S02]  /*06c0*/  MOV R4, 0x6f0 ;  /* 0x000006f000047802 */ /* 0x000fe40000000f00 */
[----:B------:R-:W-:-:S07]  /*06d0*/  IADD3 R10, PT, PT, R2, -0x100000, RZ ;  /* 0xfff00000020a7810 */ /* 0x000fce0007ffe0ff */
[----:B------:R-:W-:Y:S05]  /*06e0*/  CALL.REL.NOINC `($__internal_0_$__cuda_sm20_dblrcp_rn_slowpath_v3) ;  /* 0x0000000000487944 */ /* 0x000fea0003c00000 */
[----:B------:R-:W-:Y:S01]  /*06f0*/  IMAD.MOV.U32 R4, RZ, RZ, R6 ;  /* 0x000000ffff047224 */ /* 0x000fe200078e0006 */
[----:B------:R-:W-:-:S07]  /*0700*/  MOV R5, R7 ;  /* 0x0000000700057202 */ /* 0x000fce0000000f00 */
.L_x_3:
[----:B------:R-:W-:Y:S05]  /*0710*/  BSYNC.RECONVERGENT B0 ;  /* 0x0000000000007941 */ /* 0x000fea0003800200 */
.L_x_2:
[----:B------:R-:W0:Y:S01]  /*0720*/  LDC.64 R2, c[0x0][0x388] ;  /* 0x0000e200ff027b82 */ /* 0x000e220000000a00 */
[-C--:B------:R-:W-:Y:S02]  /*0730*/  DMUL R12, R12, R4.reuse ;  /* 0x000000040c0c7228 */ /* 0x080fe40000000000 */
[-C--:B------:R-:W-:Y:S02]  /*0740*/  DMUL R14, R14, R4.reuse ;  /* 0x000000040e0e7228 */ /* 0x080fe40000000000 */
[----:B------:R-:W-:Y:S02]  /*0750*/  DMUL R4, R22, R4 ;  /* 0x0000000416047228 */ /* 0x000fe40000000000 */
[----:B------:R-:W1:Y:S01]  /*0760*/  F2F.F32.F64 R7, R12 ;  /* 0x0000000c00077310 */ /* 0x000e620000301000 */
[----:B------:R-:W-:Y:S04]  /*0770*/  STG.E.64 desc[UR4][R8.64], R12 ;  /* 0x0000000c08007986 */ /* 0x000fe8000c101b04 */
[----:B------:R-:W-:Y:S03]  /*0780*/  STG.E.64 desc[UR4][R8.64+0x8], R14 ;  /* 0x0000080e08007986 */ /* 0x000fe6000c101b04 */
[----:B------:R-:W2:Y:S01]  /*0790*/  F2F.F32.F64 R11, R14 ;  /* 0x0000000e000b7310 */ /* 0x000ea20000301000 */
[----:B------:R-:W-:Y:S07]  /*07a0*/  STG.E.64 desc[UR4][R8.64+0x10], R4 ;  /* 0x0000100408007986 */ /* 0x000fee000c101b04 */
[----:B------:R-:W3:Y:S01]  /*07b0*/  F2F.F32.F64 R17, R4 ;  /* 0x0000000400117310 */ /* 0x000ee20000301000 */
[----:B0-----:R-:W-:-:S05]  /*07c0*/  IMAD.WIDE R2, R0, 0x4, R2 ;  /* 0x0000000400027825 */ /* 0x001fca00078e0202 */
[----:B-1----:R-:W-:Y:S04]  /*07d0*/  STG.E desc[UR4][R2.64], R7 ;  /* 0x0000000702007986 */ /* 0x002fe8000c101904 */
[----:B--2---:R-:W-:Y:S04]  /*07e0*/  STG.E desc[UR4][R2.64+0x4], R11 ;  /* 0x0000040b02007986 */ /* 0x004fe8000c101904 */
[----:B---3--:R-:W-:Y:S01]  /*07f0*/  STG.E desc[UR4][R2.64+0x8], R17 ;  /* 0x0000081102007986 */ /* 0x008fe2000c101904 */
[----:B------:R-:W-:Y:S05]  /*0800*/  EXIT ;  /* 0x000000000000794d */ /* 0x000fea0003800000 */
        .weak           $__internal_0_$__cuda_sm20_dblrcp_rn_slowpath_v3
        .type           $__internal_0_$__cuda_sm20_dblrcp_rn_slowpath_v3,@function
        .size           $__internal_0_$__cuda_sm20_dblrcp_rn_slowpath_v3,($__internal_1_$__cuda_sm20_dsqrt_rn_f64_mediumpath_v1 - $__internal_0_$__cuda_sm20_dblrcp_rn_slowpath_v3)
$__internal_0_$__cuda_sm20_dblrcp_rn_slowpath_v3:
[----:B------:R-:W-:Y:S01]  /*0810*/  IMAD.MOV.U32 R2, RZ, RZ, R6 ;  /* 0x000000ffff027224 */ /* 0x000fe200078e0006 */
[----:B------:R-:W-:Y:S01]  /*0820*/  MOV R3, R7 ;  /* 0x0000000700037202 */ /* 0x000fe20000000f00 */
[----:B------:R-:W-:Y:S05]  /*0830*/  BSSY.RECONVERGENT B1, `(.L_x_4) ;  /* 0x0000024000017945 */ /* 0x000fea0003800200 */
[----:B------:R-:W-:-:S14]  /*0840*/  DSETP.GTU.AND P0, PT, |R2|, +INF , PT ;  /* 0x7ff000000200742a */ /* 0x000fdc0003f0c200 */
[----:B------:R-:W-:Y:S05]  /*0850*/  @P0 BRA `(.L_x_5) ;  /* 0x00000000007c0947 */ /* 0x000fea0003800000 */
[----:B------:R-:W-:-:S05]  /*0860*/  LOP3.LUT R11, R7, 0x7fffffff, RZ, 0xc0, !PT ;  /* 0x7fffffff070b7812 */ /* 0x000fca00078ec0ff */
[----:B------:R-:W-:-:S05]  /*0870*/  VIADD R5, R11, 0xffffffff ;  /* 0xffffffff0b057836 */ /* 0x000fca0000000000 */
[----:B------:R-:W-:-:S13]  /*0880*/  ISETP.GE.U32.AND P0, PT, R5, 0x7fefffff, PT ;  /* 0x7fefffff0500780c */ /* 0x000fda0003f06070 */
[----:B------:R-:W-:Y:S02]  /*0890*/  @P0 LOP3.LUT R7, R3, 0x7ff00000, RZ, 0x3c, !PT ;  /* 0x7ff0000003070812 */ /* 0x000fe400078e3cff */
[----:B------:R-:W-:Y:S01]  /*08a0*/  @P0 MOV R6, RZ ;  /* 0x000000ff00060202 */ /* 0x000fe20000000f00 */
[----:B------:R-:W-:Y:S06]  /*08b0*/  @P0 BRA `(.L_x_6) ;  /* 0x00000000006c0947 */ /* 0x000fec0003800000 */
[----:B------:R-:W-:-:S13]  /*08c0*/  ISETP.GE.U32.AND P0, PT, R11, 0x1000001, PT ;  /* 0x010000010b00780c */ /* 0x000fda0003f06070 */
[----:B------:R-:W-:Y:S05]  /*08d0*/  @!P0 BRA `(.L_x_7) ;  /* 0x0000000000348947 */ /* 0x000fea0003800000 */
[----:B------:R-:W-:Y:S01]  /*08e0*/  VIADD R7, R3, 0xc0200000 ;  /* 0xc020000003077836 */ /* 0x000fe20000000000 */
[----:B------:R-:W-:-:S03]  /*08f0*/  MOV R6, R2 ;  /* 0x0000000200067202 */ /* 0x000fc60000000f00 */
[----:B------:R-:W0:Y:S03]  /*0900*/  MUFU.RCP64H R11, R7 ;  /* 0x00000007000b7308 */ /* 0x000e260000001800 */
[----:B0-----:R-:W-:-:S08]  /*0910*/  DFMA R16, -R6, R10, 1 ;  /* 0x3ff000000610742b */ /* 0x001fd0000000010a */
[----:B------:R-:W-:-:S08]  /*0920*/  DFMA R16, R16, R16, R16 ;  /* 0x000000101010722b */ /* 0x000fd00000000010 */
[----:B------:R-:W-:-:S08]  /*0930*/  DFMA R16, R10, R16, R10 ;  /* 0x000000100a10722b */ /* 0x000fd0000000000a */
[----:B------:R-:W-:-:S08]  /*0940*/  DFMA R10, -R6, R16, 1 ;  /* 0x3ff00000060a742b */ /* 0x000fd00000000110 */
[----:B------:R-:W-:-:S08]  /*0950*/  DFMA R10, R16, R10, R16 ;  /* 0x0000000a100a722b */ /* 0x000fd00000000010 */
[----:B------:R-:W-:-:S08]  /*0960*/  DMUL R10, R10, 2.2250738585072013831e-308 ;  /* 0x001000000a0a7828 */ /* 0x000fd00000000000 */
[----:B------:R-:W-:-:S08]  /*0970*/  DFMA R2, -R2, R10, 1 ;  /* 0x3ff000000202742b */ /* 0x000fd0000000010a */
[----:B------:R-:W-:-:S08]  /*0980*/  DFMA R2, R2, R2, R2 ;  /* 0x000000020202722b */ /* 0x000fd00000000002 */
[----:B------:R-:W-:Y:S01]  /*0990*/  DFMA R6, R10, R2, R10 ;  /* 0x000000020a06722b */ /* 0x000fe2000000000a */
[----:B------:R-:W-:Y:S10]  /*09a0*/  BRA `(.L_x_6) ;  /* 0x0000000000307947 */ /* 0x000ff40003800000 */
.L_x_7:
[----:B------:R-:W-:Y:S01]  /*09b0*/  DMUL R2, R2, 8.11296384146066816958e+31 ;  /* 0x4690000002027828 */ /* 0x000fe20000000000 */
[----:B------:R-:W-:-:S05]  /*09c0*/  IMAD.MOV.U32 R6, RZ, RZ, R10 ;  /* 0x000000ffff067224 */ /* 0x000fca00078e000a */
[----:B------:R-:W0:Y:S02]  /*09d0*/  MUFU.RCP64H R7, R3 ;  /* 0x0000000300077308 */ /* 0x000e240000001800 */
[----:B0-----:R-:W-:-:S08]  /*09e0*/  DFMA R10, -R2, R6, 1 ;  /* 0x3ff00000020a742b */ /* 0x001fd00000000106 */
[----:B------:R-:W-:-:S08]  /*09f0*/  DFMA R10, R10, R10, R10 ;  /* 0x0000000a0a0a722b */ /* 0x000fd0000000000a */
[----:B------:R-:W-:-:S08]  /*0a00*/  DFMA R10, R6, R10, R6 ;  /* 0x0000000a060a722b */ /* 0x000fd00000000006 */
[----:B------:R-:W-:-:S08]  /*0a10*/  DFMA R6, -R2, R10, 1 ;  /* 0x3ff000000206742b */ /* 0x000fd0000000010a */
[----:B------:R-:W-:-:S08]  /*0a20*/  DFMA R6, R10, R6, R10 ;  /* 0x000000060a06722b */ /* 0x000fd0000000000a */
[----:B------:R-:W-:Y:S01]  /*0a30*/  DMUL R6, R6, 8.11296384146066816958e+31 ;  /* 0x4690000006067828 */ /* 0x000fe20000000000 */
[----:B------:R-:W-:Y:S10]  /*0a40*/  BRA `(.L_x_6) ;  /* 0x0000000000087947 */ /* 0x000ff40003800000 */
.L_x_5:
[----:B------:R-:W-:Y:S02]  /*0a50*/  LOP3.LUT R7, R3, 0x80000, RZ, 0xfc, !PT ;  /* 0x0008000003077812 */ /* 0x000fe400078efcff */
[----:B------:R-:W-:-:S07]  /*0a60*/  MOV R6, R2 ;  /* 0x0000000200067202 */ /* 0x000fce0000000f00 */
.L_x_6:
[----:B------:R-:W-:Y:S05]  /*0a70*/  BSYNC.RECONVERGENT B1 ;  /* 0x0000000000017941 */ /* 0x000fea0003800200 */
.L_x_4:
[----:B------:R-:W-:-:S04]  /*0a80*/  IMAD.MOV.U32 R5, RZ, RZ, 0x0 ;  /* 0x00000000ff057424 */ /* 0x000fc800078e00ff */
[----:B------:R-:W-:Y:S05]  /*0a90*/  RET.REL.NODEC R4 `(_Z21cuda_heun_llg_kernelBPdPfS_S0_S0_S0_fffid) ;  /* 0xfffffff404587950 */ /* 0x000fea0003c3ffff */
        .weak           $__internal_1_$__cuda_sm20_dsqrt_rn_f64_mediumpath_v1
        .type           $__internal_1_$__cuda_sm20_dsqrt_rn_f64_mediumpath_v1,@function
        .size           $__internal_1_$__cuda_sm20_dsqrt_rn_f64_mediumpath_v1,(.L_x_27 - $__internal_1_$__cuda_sm20_dsqrt_rn_f64_mediumpath_v1)
$__internal_1_$__cuda_sm20_dsqrt_rn_f64_mediumpath_v1:
[----:B------:R-:W-:Y:S01]  /*0aa0*/  ISETP.GE.U32.AND P0, PT, R4, -0x3400000, PT ;  /* 0xfcc000000400780c */ /* 0x000fe20003f06070 */
[----:B------:R-:W-:Y:S01]  /*0ab0*/  BSSY.RECONVERGENT B1, `(.L_x_8) ;  /* 0x0000024000017945 */ /* 0x000fe20003800200 */
[----:B------:R-:W-:-:S11]  /*0ac0*/  MOV R19, R21 ;  /* 0x0000001500137202 */ /* 0x000fd60000000f00 */
[----:B------:R-:W-:Y:S05]  /*0ad0*/  @!P0 BRA `(.L_x_9) ;  /* 0x0000000000208947 */ /* 0x000fea0003800000 */
[----:B------:R-:W-:-:S10]  /*0ae0*/  DFMA.RM R10, R16, R18, R10 ;  /* 0x00000012100a722b */ /* 0x000fd4000000400a */
[----:B------:R-:W-:-:S05]  /*0af0*/  IADD3 R4, P0, PT, R10, 0x1, RZ ;  /* 0x000000010a047810 */ /* 0x000fca0007f1e0ff */
[----:B------:R-:W-:-:S06]  /*0b00*/  IMAD.X R5, RZ, RZ, R11, P0 ;  /* 0x000000ffff057224 */ /* 0x000fcc00000e060b */
[----:B------:R-:W-:-:S08]  /*0b10*/  DFMA.RP R2, -R10, R4, R2 ;  /* 0x000000040a02722b */ /* 0x000fd00000008102 */
[----:B------:R-:W-:-:S06]  /*0b20*/  DSETP.GT.AND P0, PT, R2, RZ, PT ;  /* 0x000000ff0200722a */ /* 0x000fcc0003f04000 */
[----:B------:R-:W-:Y:S02]  /*0b30*/  FSEL R4, R4, R10, P0 ;  /* 0x0000000a04047208 */ /* 0x000fe40000000000 */
[----:B------:R-:W-:Y:S01]  /*0b40*/  FSEL R5, R5, R11, P0 ;  /* 0x0000000b05057208 */ /* 0x000fe20000000000 */
[----:B------:R-:W-:Y:S06]  /*0b50*/  BRA `(.L_x_10) ;  /* 0x0000000000647947 */ /* 0x000fec0003800000 */
.L_x_9:
[----:B------:R-:W-:-:S14]  /*0b60*/  DSETP.NE.AND P0, PT, R2, RZ, PT ;  /* 0x000000ff0200722a */ /* 0x000fdc0003f05000 */
[----:B------:R-:W-:Y:S05]  /*0b70*/  @!P0 BRA `(.L_x_11) ;  /* 0x0000000000588947 */ /* 0x000fea0003800000 */
[----:B------:R-:W-:-:S13]  /*0b80*/  ISETP.GE.AND P0, PT, R3, RZ, PT ;  /* 0x000000ff0300720c */ /* 0x000fda0003f06270 */
[----:B------:R-:W-:Y:S01]  /*0b90*/  @!P0 MOV R4, 0x0 ;  /* 0x0000000000048802 */ /* 0x000fe20000000f00 */
[----:B------:R-:W-:Y:S01]  /*0ba0*/  @!P0 IMAD.MOV.U32 R5, RZ, RZ, -0x80000 ;  /* 0xfff80000ff058424 */ /* 0x000fe200078e00ff */
[----:B------:R-:W-:Y:S06]  /*0bb0*/  @!P0 BRA `(.L_x_10) ;  /* 0x00000000004c8947 */ /* 0x000fec0003800000 */
[----:B------:R-:W-:-:S13]  /*0bc0*/  ISETP.GT.AND P0, PT, R3, 0x7fefffff, PT ;  /* 0x7fefffff0300780c */ /* 0x000fda0003f04270 */
[----:B------:R-:W-:Y:S05]  /*0bd0*/  @P0 BRA `(.L_x_11) ;  /* 0x0000000000400947 */ /* 0x000fea0003800000 */
[----:B------:R-:W-:Y:S01]  /*0be0*/  DMUL R2, R2, 8.11296384146066816958e+31 ;  /* 0x4690000002027828 */ /* 0x000fe20000000000 */
[----:B------:R-:W-:Y:S01]  /*0bf0*/  MOV R4, RZ ;  /* 0x000000ff00047202 */ /* 0x000fe20000000f00 */
[----:B------:R-:W-:Y:S01]  /*0c00*/  IMAD.MOV.U32 R16, RZ, RZ, 0x0 ;  /* 0x00000000ff107424 */ /* 0x000fe200078e00ff */
[----:B------:R-:W-:-:S03]  /*0c10*/  MOV R17, 0x3fd80000 ;  /* 0x3fd8000000117802 */ /* 0x000fc60000000f00 */
[----:B------:R-:W0:Y:S02]  /*0c20*/  MUFU.RSQ64H R5, R3 ;  /* 0x0000000300057308 */ /* 0x000e240000001c00 */
[----:B0-----:R-:W-:-:S08]  /*0c30*/  DMUL R10, R4, R4 ;  /* 0x00000004040a7228 */ /* 0x001fd00000000000 */
[----:B------:R-:W-:-:S08]  /*0c40*/  DFMA R10, R2, -R10, 1 ;  /* 0x3ff00000020a742b */ /* 0x000fd0000000080a */
[----:B------:R-:W-:Y:S02]  /*0c50*/  DFMA R16, R10, R16, 0.5 ;  /* 0x3fe000000a10742b */ /* 0x000fe40000000010 */
[----:B------:R-:W-:-:S08]  /*0c60*/  DMUL R10, R4, R10 ;  /* 0x0000000a040a7228 */ /* 0x000fd00000000000 */
[----:B------:R-:W-:-:S08]  /*0c70*/  DFMA R10, R16, R10, R4 ;  /* 0x0000000a100a722b */ /* 0x000fd00000000004 */
[----:B------:R-:W-:Y:S02]  /*0c80*/  DMUL R4, R2, R10 ;  /* 0x0000000a02047228 */ /* 0x000fe40000000000 */
[----:B------:R-:W-:-:S06]  /*0c90*/  VIADD R11, R11, 0xfff00000 ;  /* 0xfff000000b0b7836 */ /* 0x000fcc0000000000 */
[----:B------:R-:W-:-:S08]  /*0ca0*/  DFMA R16, R4, -R4, R2 ;  /* 0x800000040410722b */ /* 0x000fd00000000002 */
[----:B------:R-:W-:-:S10]  /*0cb0*/  DFMA R4, R10, R16, R4 ;  /* 0x000000100a04722b */ /* 0x000fd40000000004 */
[----:B------:R-:W-:Y:S01]  /*0cc0*/  IADD3 R5, PT, PT, R5, -0x3500000, RZ ;  /* 0xfcb0000005057810 */ /* 0x000fe20007ffe0ff */
[----:B------:R-:W-:Y:S06]  /*0cd0*/  BRA `(.L_x_10) ;  /* 0x0000000000047947 */ /* 0x000fec0003800000 */
.L_x_11:
[----:B------:R-:W-:-:S11]  /*0ce0*/  DADD R4, R2, R2 ;  /* 0x0000000002047229 */ /* 0x000fd60000000002 */
.L_x_10:
[----:B------:R-:W-:Y:S05]  /*0cf0*/  BSYNC.RECONVERGENT B1 ;  /* 0x0000000000017941 */ /* 0x000fea0003800200 */
.L_x_8:
[----:B------:R-:W-:-:S04]  /*0d00*/  IMAD.MOV.U32 R7, RZ, RZ, 0x0 ;  /* 0x00000000ff077424 */ /* 0x000fc800078e00ff */
[----:B------:R-:W-:Y:S05]  /*0d10*/  RET.REL.NODEC R6 `(_Z21cuda_heun_llg_kernelBPdPfS_S0_S0_S0_fffid) ;  /* 0xfffffff006b87950 */ /* 0x000fea0003c3ffff */
.L_x_12:
[----:B------:R-:W-:-:S00]  /*0d20*/  BRA `(.L_x_12) ;  /* 0xfffffffc00fc7947 */ /* 0x000fc0000383ffff */
[----:B------:R-:W-:-:S00]  /*0d30*/  NOP ;  /* 0x0000000000007918 */ /* 0x000fc00000000000 */
        /* <DEDUP_REMOVED lines=12> */
.L_x_27:


//--------------------- .text._Z21cuda_heun_llg_kernelAPdPfS_S0_S0_S0_fffid --------------------------
	.section	.text._Z21cuda_heun_llg_kernelAPdPfS_S0_S0_S0_fffid,"ax",@progbits
	.align	128
        .global         _Z21cuda_heun_llg_kernelAPdPfS_S0_S0_S0_fffid
        .type           _Z21cuda_heun_llg_kernelAPdPfS_S0_S0_S0_fffid,@function
        .size           _Z21cuda_heun_llg_kernelAPdPfS_S0_S0_S0_fffid,(.L_x_29 - _Z21cuda_heun_llg_kernelAPdPfS_S0_S0_S0_fffid)
        .other          _Z21cuda_heun_llg_kernelAPdPfS_S0_S0_S0_fffid,@"STO_CUDA_ENTRY STV_DEFAULT"
_Z21cuda_heun_llg_kernelAPdPfS_S0_S0_S0_fffid:
.text._Z21cuda_heun_llg_kernelAPdPfS_S0_S0_S0_fffid:
        /* <DEDUP_REMOVED lines=10> */
[C---:B------:R-:W-:Y:S02]  /*00a0*/  IMAD.SHL.U32 R3, R0.reuse, 0x4, RZ ;  /* 0x0000000400037824 */ /* 0x040fe400078e00ff */
[----:B------:R-:W-:Y:S01]  /*00b0*/  IMAD R0, R0, 0x3, RZ ;  /* 0x0000000300007824 */ /* 0x000fe200078e02ff */
[----:B------:R-:W2:Y:S03]  /*00c0*/  LDCU.64 UR6, c[0x0][0x3b0] ;  /* 0x00007600ff0677ac */ /* 0x000ea60008000a00 */
[----:B------:R-:W3:Y:S01]  /*00d0*/  LDC.64 R18, c[0x0][0x3a0] ;  /* 0x0000e800ff127b82 */ /* 0x000ee20000000a00 */
[----:B------:R-:W4:Y:S07]  /*00e0*/  LDCU UR8, c[0x0][0x3b8] ;  /* 0x00007700ff0877ac */ /* 0x000f2e0008000800 */
[----:B------:R-:W5:Y:S01]  /*00f0*/  LDC.64 R16, c[0x0][0x398] ;  /* 0x0000e600ff107b82 */ /* 0x000f620000000a00 */
[----:B0-----:R-:W-:-:S07]  /*0100*/  IMAD.WIDE R6, R3, 0x4, R6 ;  /* 0x0000000403067825 */ /* 0x001fce00078e0206 */
[----:B------:R-:W0:Y:S01]  /*0110*/  LDC.64 R2, c[0x0][0x380] ;  /* 0x0000e000ff027b82 */ /* 0x000e220000000a00 */
[----:B-1----:R-:W2:Y:S01]  /*0120*/  LDG.E R10, desc[UR4][R6.64+0xc] ;  /* 0x00000c04060a7981 */ /* 0x002ea2000c1e1900 */
[----:B---3--:R-:W-:-:S03]  /*0130*/  IMAD.WIDE R18, R0, 0x4, R18 ;  /* 0x0000000400127825 */ /* 0x008fc600078e0212 */
[----:B------:R-:W3:Y:S04]  /*0140*/  LDG.E R9, desc[UR4][R6.64] ;  /* 0x0000000406097981 */ /* 0x000ee8000c1e1900 */
[----:B------:R-:W2:Y:S01]  /*0150*/  LDG.E R5, desc[UR4][R18.64] ;  /* 0x0000000412057981 */ /* 0x000ea2000c1e1900 */
[----:B-----5:R-:W-:-:S03]  /*0160*/  IMAD.WIDE R16, R0, 0x4, R16 ;  /* 0x0000000400107825 */ /* 0x020fc600078e0210 */
[----:B------:R-:W5:Y:S04]  /*0170*/  LDG.E R8, desc[UR4][R6.64+0x4] ;  /* 0x0000040406087981 */ /* 0x000f68000c1e1900 */
[----:B------:R-:W3:Y:S04]  /*0180*/  LDG.E R26, desc[UR4][R16.64] ;  /* 0x00000004101a7981 */ /* 0x000ee8000c1e1900 */
[----:B------:R-:W4:Y:S04]  /*0190*/  LDG.E R13, desc[UR4][R18.64+0x8] ;  /* 0x00000804120d7981 */ /* 0x000f28000c1e1900 */
[----:B------:R1:W4:Y:S04]  /*01a0*/  LDG.E R11, desc[UR4][R18.64+0x4] ;  /* 0x00000404120b7981 */ /* 0x000328000c1e1900 */
[----:B------:R-:W4:Y:S04]  /*01b0*/  LDG.E R4, desc[UR4][R16.64+0x8] ;  /* 0x0000080410047981 */ /* 0x000f28000c1e1900 */
[----:B------:R-:W4:Y:S01]  /*01c0*/  LDG.E R12, desc[UR4][R16.64+0x4] ;  /* 0x00000404100c7981 */ /* 0x000f22000c1e1900 */
[----:B0-----:R-:W-:Y:S01]  /*01d0*/  IMAD.WIDE R2, R0, 0x8, R2 ;  /* 0x0000000800027825 */ /* 0x001fe200078e0202 */
[----:B-1----:R-:W0:Y:S02]  /*01e0*/  LDC.64 R18, c[0x0][0x3c0] ;  /* 0x0000f000ff127b82 */ /* 0x002e240000000a00 */
[----:B------:R1:W4:Y:S04]  /*01f0*/  LDG.E R22, desc[UR4][R6.64+0x8] ;  /* 0x0000080406167981 */ /* 0x000328000c1e1900 */
[----:B------:R-:W4:Y:S04]  /*0200*/  LDG.E.64 R20, desc[UR4][R2.64+0x8] ;  /* 0x0000080402147981 */ /* 0x000f28000c1e1b00 */
[----:B------:R-:W4:Y:S04]  /*0210*/  LDG.E.64 R24, desc[UR4][R2.64] ;  /* 0x0000000402187981 */ /* 0x000f28000c1e1b00 */
[----:B------:R-:W4:Y:S01]  /*0220*/  LDG.E.64 R14, desc[UR4][R2.64+0x10] ;  /* 0x00001004020e7981 */ /* 0x000f22000c1e1b00 */
[----:B------:R-:W-:Y:S01]  /*0230*/  BSSY.RECONVERGENT B0, `(.L_x_13) ;  /* 0x0000040000007945 */ /* 0x000fe20003800200 */
[----:B--2---:R-:W-:-:S04]  /*0240*/  FFMA R5, R10, R5, UR6 ;  /* 0x000000060a057e23 */ /* 0x004fc80008000005 */
[----:B---3--:R-:W-:-:S04]  /*0250*/  FFMA R5, R9, R5, R26 ;  /* 0x0000000509057223 */ /* 0x008fc8000000001a */
[----:B-----5:R-:W-:Y:S01]  /*0260*/  FMUL R5, R8, R5 ;  /* 0x0000000508057220 */ /* 0x020fe20000400000 */
[C---:B----4-:R-:W-:Y:S01]  /*0270*/  FFMA R13, R10.reuse, R13, UR8 ;  /* 0x000000080a0d7e23 */ /* 0x050fe2000800000d */
[----:B------:R-:W-:-:S03]  /*0280*/  FFMA R11, R10, R11, UR7 ;  /* 0x000000070a0b7e23 */ /* 0x000fc6000800000b */
[C---:B------:R-:W-:Y:S02]  /*0290*/  FFMA R13, R9.reuse, R13, R4 ;  /* 0x0000000d090d7223 */ /* 0x040fe40000000004 */
[----:B------:R-:W2:Y:S01]  /*02a0*/  F2F.F64.F32 R4, R5 ;  /* 0x0000000500047310 */ /* 0x000ea20000201800 */
[----:B------:R-:W-:Y:S01]  /*02b0*/  FFMA R11, R9, R11, R12 ;  /* 0x0000000b090b7223 */ /* 0x000fe2000000000c */
[----:B------:R-:W-:-:S03]  /*02c0*/  FMUL R28, R8, R13 ;  /* 0x0000000d081c7220 */ /* 0x000fc60000400000 */
[----:B------:R-:W-:-:S03]  /*02d0*/  FMUL R23, R8, R11 ;  /* 0x0000000b08177220 */ /* 0x000fc60000400000 */
[----:B-1----:R-:W1:Y:S08]  /*02e0*/  F2F.F64.F32 R6, R28 ;  /* 0x0000001c00067310 */ /* 0x002e700000201800 */
[----:B------:R-:W3:Y:S01]  /*02f0*/  F2F.F64.F32 R8, R23 ;  /* 0x0000001700087310 */ /* 0x000ee20000201800 */
[----:B--2---:R-:W-:Y:S02]  /*0300*/  DMUL R16, R4, R20 ;  /* 0x0000001404107228 */ /* 0x004fe40000000000 */
[----:B-1----:R-:W-:-:S02]  /*0310*/  DMUL R12, R6, R24 ;  /* 0x00000018060c7228 */ /* 0x002fc40000000000 */
[----:B---3--:R-:W-:-:S04]  /*0320*/  DMUL R10, R8, R14 ;  /* 0x0000000e080a7228 */ /* 0x008fc80000000000 */
[----:B------:R-:W-:Y:S02]  /*0330*/  DFMA R8, R8, R24, -R16 ;  /* 0x000000180808722b */ /* 0x000fe40000000810 */
[----:B------:R-:W-:Y:S02]  /*0340*/  DFMA R4, R4, R14, -R12 ;  /* 0x0000000e0404722b */ /* 0x000fe4000000080c */
[----:B------:R-:W-:-:S04]  /*0350*/  DFMA R6, R6, R20, -R10 ;  /* 0x000000140606722b */ /* 0x000fc8000000080a */
[----:B------:R-:W-:Y:S01]  /*0360*/  DMUL R26, R24, R8 ;  /* 0x00000008181a7228 */ /* 0x000fe20000000000 */
[----:B------:R1:W2:Y:S01]  /*0370*/  F2F.F64.F32 R10, R22 ;  /* 0x00000016000a7310 */ /* 0x0002a20000201800 */
[----:B------:R-:W-:Y:S02]  /*0380*/  DMUL R16, R14, R4 ;  /* 0x000000040e107228 */ /* 0x000fe40000000000 */
[----:B------:R-:W-:-:S04]  /*0390*/  DMUL R12, R20, R6 ;  /* 0x00000006140c7228 */ /* 0x000fc80000000000 */
[----:B------:R-:W-:Y:S01]  /*03a0*/  DFMA R26, R14, R6, -R26 ;  /* 0x000000060e1a722b */ /* 0x000fe2000000081a */
[----:B-1----:R-:W1:Y:S01]  /*03b0*/  LDC.64 R22, c[0x0][0x390] ;  /* 0x0000e400ff167b82 */ /* 0x002e620000000a00 */
[----:B------:R-:W-:Y:S02]  /*03c0*/  DFMA R16, R20, R8, -R16 ;  /* 0x000000081410722b */ /* 0x000fe40000000810 */
[----:B------:R-:W-:-:S04]  /*03d0*/  DFMA R12, R24, R4, -R12 ;  /* 0x00000004180c722b */ /* 0x000fc8000000080c */
[C---:B--2---:R-:W-:Y:S02]  /*03e0*/  DFMA R4, R10.reuse, R26, R4 ;  /* 0x0000001a0a04722b */ /* 0x044fe40000000004 */
[C---:B------:R-:W-:Y:S02]  /*03f0*/  DFMA R6, R10.reuse, R16, R6 ;  /* 0x000000100a06722b */ /* 0x040fe40000000006 */
[----:B------:R-:W-:-:S04]  /*0400*/  DFMA R8, R10, R12, R8 ;  /* 0x0000000c0a08722b */ /* 0x000fc80000000008 */
[-C--:B0-----:R-:W-:Y:S02]  /*0410*/  DFMA R10, R4, R18.reuse, R20 ;  /* 0x00000012040a722b */ /* 0x081fe40000000014 */
[----:B------:R-:W-:Y:S02]  /*0420*/  DMUL R28, R18, 0.5 ;  /* 0x3fe00000121c7828 */ /* 0x000fe40000000000 */
[----:B------:R-:W-:-:S04]  /*0430*/  DFMA R12, R6, R18, R24 ;  /* 0x00000012060c722b */ /* 0x000fc80000000018 */
[----:B------:R-:W-:Y:S02]  /*0440*/  DMUL R16, R10, R10 ;  /* 0x0000000a0a107228 */ /* 0x000fe40000000000 */
[-C--:B------:R-:W-:Y:S02]  /*0450*/  DFMA R24, R6, R28.reuse, R24 ;  /* 0x0000001c0618722b */ /* 0x080fe40000000018 */
[-C--:B------:R-:W-:Y:S02]  /*0460*/  DFMA R20, R4, R28.reuse, R20 ;  /* 0x0000001c0414722b */ /* 0x080fe40000000014 */
[C-C-:B------:R-:W-:Y:S02]  /*0470*/  DFMA R28, R8.reuse, R28, R14.reuse ;  /* 0x0000001c081c722b */ /* 0x140fe4000000000e */
[----:B------:R-:W-:Y:S02]  /*0480*/  DFMA R14, R8, R18, R14 ;  /* 0x00000012080e722b */ /* 0x000fe4000000000e */
[----:B------:R-:W-:-:S08]  /*0490*/  DFMA R16, R12, R12, R16 ;  /* 0x0000000c0c10722b */ /* 0x000fd00000000010 */
[----:B------:R-:W-:-:S06]  /*04a0*/  DFMA R16, R14, R14, R16 ;  /* 0x0000000e0e10722b */ /* 0x000fcc0000000010 */
[----:B------:R-:W0:Y:S04]  /*04b0*/  MUFU.RSQ64H R19, R17 ;  /* 0x0000001100137308 */ /* 0x000e280000001c00 */
[----:B------:R-:W-:Y:S02]  /*04c0*/  VIADD R18, R17, 0xfcb00000 ;  /* 0xfcb0000011127836 */ /* 0x000fe40000000000 */
[----:B-1----:R-:W-:-:S04]  /*04d0*/  IMAD.WIDE R26, R0, 0x8, R22 ;  /* 0x00000008001a7825 */ /* 0x002fc800078e0216 */
[----:B0-----:R-:W-:Y:S01]  /*04e0*/  DMUL R22, R18, R18 ;  /* 0x0000001212167228 */ /* 0x001fe20000000000 */
[----:B------:R0:W-:Y:S07]  /*04f0*/  STG.E.64 desc[UR4][R26.64+0x8], R20 ;  /* 0x000008141a007986 */ /* 0x0001ee000c101b04 */
[----:B------:R-:W-:Y:S01]  /*0500*/  DFMA R22, R16, -R22, 1 ;  /* 0x3ff000001016742b */ /* 0x000fe20000000816 */
[----:B0-----:R-:W-:Y:S01]  /*0510*/  MOV R20, 0x0 ;  /* 0x0000000000147802 */ /* 0x001fe20000000f00 */
[----:B------:R-:W-:-:S06]  /*0520*/  IMAD.MOV.U32 R21, RZ, RZ, 0x3fd80000 ;  /* 0x3fd80000ff157424 */ /* 0x000fcc00078e00ff */
[----:B------:R-:W-:Y:S02]  /*0530*/  DFMA R20, R22, R20, 0.5 ;  /* 0x3fe000001614742b */ /* 0x000fe40000000014 */
[----:B------:R-:W-:-:S08]  /*0540*/  DMUL R22, R18, R22 ;  /* 0x0000001612167228 */ /* 0x000fd00000000000 */
[----:B------:R-:W-:Y:S01]  /*0550*/  DFMA R20, R20, R22, R18 ;  /* 0x000000161414722b */ /* 0x000fe20000000012 */
[----:B------:R-:W-:-:S07]  /*0560*/  ISETP.GE.U32.AND P0, PT, R18, 0x7ca00000, PT ;  /* 0x7ca000001200780c */ /* 0x000fce0003f06070 */
[----:B------:R-:W-:Y:S01]  /*0570*/  DMUL R22, R16, R20 ;  /* 0x0000001410167228 */ /* 0x000fe20000000000 */
[----:B------:R0:W-:Y:S04]  /*0580*/  STG.E.64 desc[UR4][R26.64], R24 ;  /* 0x000000181a007986 */ /* 0x0001e8000c101b04 */
[----:B------:R1:W-:Y:S03]  /*0590*/  STG.E.64 desc[UR4][R26.64+0x10], R28 ;  /* 0x0000101c1a007986 */ /* 0x0003e6000c101b04 */
[----:B0-----:R-:W-:Y:S01]  /*05a0*/  DFMA R24, R22, -R22, R16 ;  /* 0x800000161618722b */ /* 0x001fe20000000010 */
[----:B-1----:R-:W-:Y:S01]  /*05b0*/  IADD3 R27, PT, PT, R21, -0x100000, RZ ;  /* 0xfff00000151b7810 */ /* 0x002fe20007ffe0ff */
[----:B------:R-:W-:-:S06]  /*05c0*/  IMAD.MOV.U32 R26, RZ, RZ, R20 ;  /* 0x000000ffff1a7224 */ /* 0x000fcc00078e0014 */
[----:B------:R-:W-:Y:S01]  /*05d0*/  DFMA R28, R24, R26, R22 ;  /* 0x0000001a181c722b */ /* 0x000fe20000000016 */
[----:B------:R-:W-:Y:S10]  /*05e0*/  @!P0 BRA `(.L_x_14) ;  /* 0x0000000000108947 */ /* 0x000ff40003800000 */
[----:B------:R-:W-:-:S07]  /*05f0*/  MOV R28, 0x610 ;  /* 0x00000610001c7802 */ /* 0x000fce0000000f00 */
[----:B------:R-:W-:Y:S05]  /*0600*/  CALL.REL.NOINC `($__internal_3_$__cuda_sm20_dsqrt_rn_f64_mediumpath_v1) ;  /* 0x00000004003c7944 */ /* 0x000fea0003c00000 */
[----:B------:R-:W-:Y:S01]  /*0610*/  MOV R28, R18 ;  /* 0x00000012001c7202 */ /* 0x000fe20000000f00 */
[----:B------:R-:W-:-:S07]  /*0620*/  IMAD.MOV.U32 R29, RZ, RZ, R19 ;  /* 0x000000ffff1d7224 */ /* 0x000fce00078e0013 */
.L_x_14:
[----:B------:R-:W-:Y:S05]  /*0630*/  BSYNC.RECONVERGENT B0 ;  /* 0x0000000000007941 */ /* 0x000fea0003800200 */
.L_x_13:
[----:B------:R-:W0:Y:S01]  /*0640*/  MUFU.RCP64H R17, R29 ;  /* 0x0000001d00117308 */ /* 0x000e220000001800 */
[----:B------:R-:W-:Y:S01]  /*0650*/  IADD3 R16, PT, PT, R29, 0x300402, RZ ;  /* 0x003004021d107810 */ /* 0x000fe20007ffe0ff */
[----:B------:R-:W-:Y:S03]  /*0660*/  BSSY.RECONVERGENT B0, `(.L_x_15) ;  /* 0x000000e000007945 */ /* 0x000fe60003800200 */
[----:B------:R-:W-:Y:S02]  /*0670*/  FSETP.GEU.AND P0, PT, |R16|, 5.8789094863358348022e-39, PT ;  /* 0x004004021000780b */ /* 0x000fe40003f0e200 */
[----:B0-----:R-:W-:-:S08]  /*0680*/  DFMA R18, R16, -R28, 1 ;  /* 0x3ff000001012742b */ /* 0x001fd0000000081c */
[----:B------:R-:W-:-:S08]  /*0690*/  DFMA R18, R18, R18, R18 ;  /* 0x000000121212722b */ /* 0x000fd00000000012 */
[----:B------:R-:W-:-:S08]  /*06a0*/  DFMA R18, R16, R18, R16 ;  /* 0x000000121012722b */ /* 0x000fd00000000010 */
[----:B------:R-:W-:-:S08]  /*06b0*/  DFMA R20, R18, -R28, 1 ;  /* 0x3ff000001214742b */ /* 0x000fd0000000081c */
[----:B------:R-:W-:Y:S01]  /*06c0*/  DFMA R16, R18, R20, R18 ;  /* 0x000000141210722b */ /* 0x000fe20000000012 */
[----:B------:R-:W-:Y:S10]  /*06d0*/  @P0 BRA `(.L_x_16) ;  /* 0x0000000000180947 */ /* 0x000ff40003800000 */
[----:B------:R-:W-:Y:S01]  /*06e0*/  LOP3.LUT R22, R29, 0x7fffffff, RZ, 0xc0, !PT ;  /* 0x7fffffff1d167812 */ /* 0x000fe200078ec0ff */
[----:B------:R-:W-:Y:S01]  /*06f0*/  IMAD.MOV.U32 R16, RZ, RZ, R28 ;  /* 0x000000ffff107224 */ /* 0x000fe200078e001c */
[----:B------:R-:W-:Y:S02]  /*0700*/  MOV R17, R29 ;  /* 0x0000001d00117202 */ /* 0x000fe40000000f00 */
[----:B------:R-:W-:Y:S01]  /*0710*/  MOV R18, 0x740 ;  /* 0x0000074000127802 */ /* 0x000fe20000000f00 */
[----:B------:R-:W-:-:S07]  /*0720*/  VIADD R22, R22, 0xfff00000 ;  /* 0xfff0000016167836 */ /* 0x000fce0000000000 */
[----:B------:R-:W-:Y:S05]  /*0730*/  CALL.REL.NOINC `($__internal_2_$__cuda_sm20_dblrcp_rn_slowpath_v3) ;  /* 0x0000000000507944 */ /* 0x000fea0003c00000 */
.L_x_16:
[----:B------:R-:W-:Y:S05]  /*0740*/  BSYNC.RECONVERGENT B0 ;  /* 0x0000000000007941 */ /* 0x000fea0003800200 */
.L_x_15:
[----:B------:R-:W0:Y:S02]  /*0750*/  LDCU.64 UR6, c[0x0][0x3c0] ;  /* 0x00007800ff0677ac */ /* 0x000e240008000a00 */
[----:B0-----:R-:W-:Y:S02]  /*0760*/  DFMA R6, R6, UR6, R12 ;  /* 0x0000000606067c2b */ /* 0x001fe4000800000c */
[----:B------:R-:W-:Y:S02]  /*0770*/  DFMA R10, R4, UR6, R10 ;  /* 0x00000006040a7c2b */ /* 0x000fe4000800000a */
[----:B------:R-:W-:-:S04]  /*0780*/  DFMA R8, R8, UR6, R14 ;  /* 0x0000000608087c2b */ /* 0x000fc8000800000e */
[-C--:B------:R-:W-:Y:S02]  /*0790*/  DMUL R4, R6, R16.reuse ;  /* 0x0000001006047228 */ /* 0x080fe40000000000 */
[----:B------:R-:W0:Y:S01]  /*07a0*/  LDC.64 R6, c[0x0][0x388] ;  /* 0x0000e200ff067b82 */ /* 0x000e220000000a00 */
[-C--:B------:R-:W-:Y:S02]  /*07b0*/  DMUL R10, R10, R16.reuse ;  /* 0x000000100a0a7228 */ /* 0x080fe40000000000 */
[----:B------:R-:W-:Y:S01]  /*07c0*/  DMUL R8, R8, R16 ;  /* 0x0000001008087228 */ /* 0x000fe20000000000 */
        /* <DEDUP_REMOVED lines=11> */
        .weak           $__internal_2_$__cuda_sm20_dblrcp_rn_slowpath_v3
        .type           $__internal_2_$__cuda_sm20_dblrcp_rn_slowpath_v3,@function
        .size           $__internal_2_$__cuda_sm20_dblrcp_rn_slowpath_v3,($__internal_3_$__cuda_sm20_dsqrt_rn_f64_mediumpath_v1 - $__internal_2_$__cuda_sm20_dblrcp_rn_slowpath_v3)
$__internal_2_$__cuda_sm20_dblrcp_rn_slowpath_v3:
[----:B------:R-:W-:Y:S01]  /*0880*/  DSETP.GTU.AND P0, PT, |R16|, +INF , PT ;  /* 0x7ff000001000742a */ /* 0x000fe20003f0c200 */
[----:B------:R-:W-:-:S13]  /*0890*/  BSSY.RECONVERGENT B1, `(.L_x_17) ;  /* 0x0000022000017945 */ /* 0x000fda0003800200 */
[----:B------:R-:W-:Y:S05]  /*08a0*/  @P0 BRA `(.L_x_18) ;  /* 0x0000000000780947 */ /* 0x000fea0003800000 */
[----:B------:R-:W-:-:S04]  /*08b0*/  LOP3.LUT R23, R17, 0x7fffffff, RZ, 0xc0, !PT ;  /* 0x7fffffff11177812 */ /* 0x000fc800078ec0ff */
[----:B------:R-:W-:-:S04]  /*08c0*/  IADD3 R19, PT, PT, R23, -0x1, RZ ;  /* 0xffffffff17137810 */ /* 0x000fc80007ffe0ff */
[----:B------:R-:W-:-:S13]  /*08d0*/  ISETP.GE.U32.AND P0, PT, R19, 0x7fefffff, PT ;  /* 0x7fefffff1300780c */ /* 0x000fda0003f06070 */
[----:B------:R-:W-:Y:S01]  /*08e0*/  @P0 LOP3.LUT R21, R17, 0x7ff00000, RZ, 0x3c, !PT ;  /* 0x7ff0000011150812 */ /* 0x000fe200078e3cff */
[----:B------:R-:W-:Y:S01]  /*08f0*/  @P0 IMAD.MOV.U32 R20, RZ, RZ, RZ ;  /* 0x000000ffff140224 */ /* 0x000fe200078e00ff */
[----:B------:R-:W-:Y:S06]  /*0900*/  @P0 BRA `(.L_x_19) ;  /* 0x0000000000680947 */ /* 0x000fec0003800000 */
[----:B------:R-:W-:-:S13]  /*0910*/  ISETP.GE.U32.AND P0, PT, R23, 0x1000001, PT ;  /* 0x010000011700780c */ /* 0x000fda0003f06070 */
[----:B------:R-:W-:Y:S05]  /*0920*/  @!P0 BRA `(.L_x_20) ;  /* 0x0000000000348947 */ /* 0x000fea0003800000 */
[----:B------:R-:W-:Y:S01]  /*0930*/  IADD3 R21, PT, PT, R17, -0x3fe00000, RZ ;  /* 0xc020000011157810 */ /* 0x000fe20007ffe0ff */
[----:B------:R-:W-:-:S03]  /*0940*/  IMAD.MOV.U32 R20, RZ, RZ, R16 ;  /* 0x000000ffff147224 */ /* 0x000fc600078e0010 */
        /* <DEDUP_REMOVED lines=11> */
.L_x_20:
[----:B------:R-:W-:-:S06]  /*0a00*/  DMUL R16, R16, 8.11296384146066816958e+31 ;  /* 0x4690000010107828 */ /* 0x000fcc0000000000 */
        /* <DEDUP_REMOVED lines=8> */
.L_x_18:
[----:B------:R-:W-:Y:S02]  /*0a90*/  LOP3.LUT R21, R17, 0x80000, RZ, 0xfc, !PT ;  /* 0x0008000011157812 */ /* 0x000fe400078efcff */
[----:B------:R-:W-:-:S07]  /*0aa0*/  MOV R20, R16 ;  /* 0x0000001000147202 */ /* 0x000fce0000000f00 */
.L_x_19:
[----:B------:R-:W-:Y:S05]  /*0ab0*/  BSYNC.RECONVERGENT B1 ;  /* 0x0000000000017941 */ /* 0x000fea0003800200 */
.L_x_17:
[----:B------:R-:W-:Y:S01]  /*0ac0*/  IMAD.MOV.U32 R19, RZ, RZ, 0x0 ;  /* 0x00000000ff137424 */ /* 0x000fe200078e00ff */
[----:B------:R-:W-:Y:S01]  /*0ad0*/  MOV R17, R21 ;  /* 0x0000001500117202 */ /* 0x000fe20000000f00 */
[----:B------:R-:W-:Y:S02]  /*0ae0*/  IMAD.MOV.U32 R16, RZ, RZ, R20 ;  /* 0x000000ffff107224 */ /* 0x000fe400078e0014 */
[----:B------:R-:W-:Y:S05]  /*0af0*/  RET.REL.NODEC R18 `(_Z21cuda_heun_llg_kernelAPdPfS_S0_S0_S0_fffid) ;  /* 0xfffffff412407950 */ /* 0x000fea0003c3ffff */
        .weak           $__internal_3_$__cuda_sm20_dsqrt_rn_f64_mediumpath_v1
        .type           $__internal_3_$__cuda_sm20_dsqrt_rn_f64_mediumpath_v1,@function
        .size           $__internal_3_$__cuda_sm20_dsqrt_rn_f64_mediumpath_v1,(.L_x_29 - $__internal_3_$__cuda_sm20_dsqrt_rn_f64_mediumpath_v1)
$__internal_3_$__cuda_sm20_dsqrt_rn_f64_mediumpath_v1:
        /* <DEDUP_REMOVED lines=12> */
.L_x_22:
        /* <DEDUP_REMOVED lines=24> */
.L_x_24:
[----:B------:R-:W-:-:S11]  /*0d40*/  DADD R18, R16, R16 ;  /* 0x0000000010127229 */ /* 0x000fd60000000010 */
.L_x_23:
[----:B------:R-:W-:Y:S05]  /*0d50*/  BSYNC.RECONVERGENT B1 ;  /* 0x0000000000017941 */ /* 0x000fea0003800200 */
.L_x_21:
[----:B------:R-:W-:-:S04]  /*0d60*/  MOV R29, 0x0 ;  /* 0x00000000001d7802 */ /* 0x000fc80000000f00 */
[----:B------:R-:W-:Y:S05]  /*0d70*/  RET.REL.NODEC R28 `(_Z21cuda_heun_llg_kernelAPdPfS_S0_S0_S0_fffid) ;  /* 0xfffffff01ca07950 */ /* 0x000fea0003c3ffff */
.L_x_25:
        /* <DEDUP_REMOVED lines=16> */
.L_x_29:


//--------------------- .nv.shared.reserved.0     --------------------------
	.section	.nv.shared.reserved.0,"aw",@nobits
	.weak		__nv_reservedSMEM_offset_0_alias
	.size		__nv_reservedSMEM_offset_0_alias, 0, 64
	.other		__nv_reservedSMEM_offset_0_alias,@"STO_CUDA_RESERVED_SHARED STV_DEFAULT"
__nv_reservedSMEM_offset_0_alias:
	.zero		0
	.zero		64


//--------------------- .nv.constant0._Z21cuda_heun_llg_kernelBPdPfS_S0_S0_S0_fffid --------------------------
	.section	.nv.constant0._Z21cuda_heun_llg_kernelBPdPfS_S0_S0_S0_fffid,"a",@progbits
	.sectionflags	@""
	.align	4
.nv.constant0._Z21cuda_heun_llg_kernelBPdPfS_S0_S0_S0_fffid:
	.zero		968


//--------------------- .nv.constant0._Z21cuda_heun_llg_kernelAPdPfS_S0_S0_S0_fffid --------------------------
	.section	.nv.constant0._Z21cuda_heun_llg_kernelAPdPfS_S0_S0_S0_fffid,"a",@progbits
	.sectionflags	@""
	.align	4
.nv.constant0._Z21cuda_heun_llg_kernelAPdPfS_S0_S0_S0_fffid:
	.zero		968


//--------------------- SYMBOLS --------------------------

	.type		.nv.reservedSmem.offset0,@object
	.size		.nv.reservedSmem.offset0,0x4
